// auto-generated by cutlass_sweep.gemm — config: {"arch": "sm_100", "cluster_m": 2, "cluster_n": 2, "dtype": "e4m3", "stages": 4, "tile_k": 64, "tile_m": 64, "tile_n": 256}
#include "cutlass/cutlass.h"
#include "cutlass/gemm/collective/collective_builder.hpp"
#include "cutlass/gemm/device/gemm_universal_adapter.h"
#include "cutlass/gemm/kernel/gemm_universal.hpp"
#include "cutlass/epilogue/collective/collective_builder.hpp"

using ElemA = cutlass::float_e4m3_t;
using ElemB = cutlass::float_e4m3_t;
using ElemCD = cutlass::float_e4m3_t;
using Acc  = float;
using TileShape    = cute::Shape<cute::_64, cute::_256, cute::_64>;
using ClusterShape = cute::Shape<cute::_2, cute::_2, cute::_1>;

using CollectiveEpilogue = typename cutlass::epilogue::collective::CollectiveBuilder<
    cutlass::arch::Sm100, cutlass::arch::OpClassTensorOp,
    TileShape, ClusterShape,
    cutlass::epilogue::collective::EpilogueTileAuto,
    Acc, Acc,
    ElemCD, cutlass::layout::RowMajor, 128 / cutlass::sizeof_bits<ElemCD>::value,
    ElemCD, cutlass::layout::RowMajor, 128 / cutlass::sizeof_bits<ElemCD>::value,
    cutlass::epilogue::collective::EpilogueScheduleAuto
  >::CollectiveOp;

using CollectiveMainloop = typename cutlass::gemm::collective::CollectiveBuilder<
    cutlass::arch::Sm100, cutlass::arch::OpClassTensorOp,
    ElemA, cutlass::layout::RowMajor, 128 / cutlass::sizeof_bits<ElemA>::value,
    ElemB, cutlass::layout::ColumnMajor, 128 / cutlass::sizeof_bits<ElemB>::value,
    Acc,
    TileShape, ClusterShape,
    cutlass::gemm::collective::StageCount<4>,
    cutlass::gemm::collective::KernelScheduleAuto
  >::CollectiveOp;

using GemmKernel = cutlass::gemm::kernel::GemmUniversal<
    cute::Shape<int,int,int,int>,
    CollectiveMainloop,
    CollectiveEpilogue
>;
using Gemm = cutlass::gemm::device::GemmUniversalAdapter<GemmKernel>;

// Force the device kernel symbol into the cubin without needing a host main.
auto* _anchor = &cutlass::device_kernel<GemmKernel>;


// ===== COMPILED SASS (sm_100a) =====

	.target	sm_100a

	.elftype	@"ET_EXEC"


//--------------------- .note.nv.tkinfo           --------------------------
	.section	.note.nv.tkinfo,"",@"SHT_NOTE"
	.sectionflags	@"SHF_NOTE_NV_TKINFO"
	.tkinfo
        /*0018*/ 	.word	0x00000002
        /*0030*/ 	.string	""
        /*0030*/ 	.string	"ptxas"
        /*0030*/ 	.string	"Cuda compilation tools, release 13.0, V13.0.88"
        /*0030*/ 	.string	"Build cuda_13.0.r13.0/compiler.36424714_0"
        /*0030*/ 	.string	"-arch sm_100a -m 64 "



//--------------------- .note.nv.cuinfo           --------------------------
	.section	.note.nv.cuinfo,"",@"SHT_NOTE"
	.sectionflags	@"SHF_NOTE_NV_CUINFO"
        /*0018*/ 	.short	0x0002
        /*001a*/ 	.short	0x0064
        /*001c*/ 	.short	0x0082
	.zero		2


//--------------------- .nv.info                  --------------------------
	.section	.nv.info,"",@"SHT_CUDA_INFO"
	.align	4


	//----- nvinfo : EIATTR_REGCOUNT
	.align		4
        /*0000*/ 	.byte	0x04, 0x2f
        /*0002*/ 	.short	(.L_20 - .L_19)
	.align		4
.L_19:
        /*0004*/ 	.word	index@(_ZN7cutlass13device_kernelINS_4gemm6kernel13GemmUniversalIN4cute5tupleIJiiiiEEENS1_10collective13CollectiveMmaINS1_35MainloopSm100TmaUmmaWarpSpecializedILi4ELi2ELi4ENS5_IJNS4_1CILi2EEESB_NSA_ILi1EEEEEEEENS5_IJNSA_ILi64EEENSA_ILi256EEESF_EEENS_12float_e4m3_tENS5_IJlSC_lEEESI_SJ_NS4_8TiledMMAINS4_8MMA_AtomIJNS4_10MMA_TraitsINS4_19SM100_MMA_F8F6F4_SSEJSI_SI_fSF_SG_NS4_17integral_constantINS4_4UMMA5MajorELSQ_0EEESR_NSO_INSP_7ScaleInELSS_0EEEST_EEEEEENS4_6LayoutINS5_IJSC_SC_SC_EEENS5_IJNSA_ILi0EEESY_SY_EEEEENS5_IJNS4_10UnderscoreES11_S11_EEEEENS4_23SM90_TMA_LOAD_MULTICASTENS4_14ComposedLayoutINS4_7SwizzleILi2ELi4ELi3EEENS4_18smem_ptr_flag_bitsILi8EEENSW_INS5_IJNSA_ILi8EEESF_EEENS5_IJSF_SC_EEEEEEEvNS4_8identityES14_S1E_vS1F_EENS_8epilogue10collective18CollectiveEpilogueINS1H_23Sm100TmaWarpSpecializedILi4ELi2ELi32ELb0ELb0EEEJSH_NS5_IJNSW_ISF_SC_EES1M_EEESI_SJ_SI_SJ_NS1H_6fusion15FusionCallbacksIS1L_NS1O_17LinearCombinationISI_fSI_fLNS_15FloatRoundStyleE2EEESH_S1N_JEEENS4_5SM1004TMEM4LOAD26SM100_TMEM_LOAD_16dp32b32xENS4_13SM90_TMA_LOADES1E_NS4_39AutoVectorizingCopyWithAssumedAlignmentILi128EEENS4_14SM90_TMA_STOREES1E_S20_S20_EEEvvEEEEvNT_6ParamsE)
        /*0008*/ 	.word	0x00000075


	//----- nvinfo : EIATTR_FRAME_SIZE
	.align		4
.L_20:
        /*000c*/ 	.byte	0x04, 0x11
        /*000e*/ 	.short	(.L_22 - .L_21)
	.align		4
.L_21:
        /*0010*/ 	.word	index@($__internal_2_$__cuda_sm10x_tcgen05_guardrail_trap_unallocated_columns_being_dealloced)
        /*0014*/ 	.word	0x00000000


	//----- nvinfo : EIATTR_FRAME_SIZE
	.align		4
.L_22:
        /*0018*/ 	.byte	0x04, 0x11
        /*001a*/ 	.short	(.L_24 - .L_23)
	.align		4
.L_23:
        /*001c*/ 	.word	index@($__internal_1_$__cuda_sm10x_tcgen05_guardrail_trap_phase_invalid_during_alloc)
        /*0020*/ 	.word	0x00000000


	//----- nvinfo : EIATTR_FRAME_SIZE
	.align		4
.L_24:
        /*0024*/ 	.byte	0x04, 0x11
        /*0026*/ 	.short	(.L_26 - .L_25)
	.align		4
.L_25:
        /*0028*/ 	.word	index@($__internal_0_$__cuda_sm10x_tcgen05_guardrail_trap_col_being_dealloced_not_returned_by_alloc)
        /*002c*/ 	.word	0x00000000


	//----- nvinfo : EIATTR_FRAME_SIZE
	.align		4
.L_26:
        /*0030*/ 	.byte	0x04, 0x11
        /*0032*/ 	.short	(.L_28 - .L_27)
	.align		4
.L_27:
        /*0034*/ 	.word	index@(_ZN7cutlass13device_kernelINS_4gemm6kernel13GemmUniversalIN4cute5tupleIJiiiiEEENS1_10collective13CollectiveMmaINS1_35MainloopSm100TmaUmmaWarpSpecializedILi4ELi2ELi4ENS5_IJNS4_1CILi2EEESB_NSA_ILi1EEEEEEEENS5_IJNSA_ILi64EEENSA_ILi256EEESF_EEENS_12float_e4m3_tENS5_IJlSC_lEEESI_SJ_NS4_8TiledMMAINS4_8MMA_AtomIJNS4_10MMA_TraitsINS4_19SM100_MMA_F8F6F4_SSEJSI_SI_fSF_SG_NS4_17integral_constantINS4_4UMMA5MajorELSQ_0EEESR_NSO_INSP_7ScaleInELSS_0EEEST_EEEEEENS4_6LayoutINS5_IJSC_SC_SC_EEENS5_IJNSA_ILi0EEESY_SY_EEEEENS5_IJNS4_10UnderscoreES11_S11_EEEEENS4_23SM90_TMA_LOAD_MULTICASTENS4_14ComposedLayoutINS4_7SwizzleILi2ELi4ELi3EEENS4_18smem_ptr_flag_bitsILi8EEENSW_INS5_IJNSA_ILi8EEESF_EEENS5_IJSF_SC_EEEEEEEvNS4_8identityES14_S1E_vS1F_EENS_8epilogue10collective18CollectiveEpilogueINS1H_23Sm100TmaWarpSpecializedILi4ELi2ELi32ELb0ELb0EEEJSH_NS5_IJNSW_ISF_SC_EES1M_EEESI_SJ_SI_SJ_NS1H_6fusion15FusionCallbacksIS1L_NS1O_17LinearCombinationISI_fSI_fLNS_15FloatRoundStyleE2EEESH_S1N_JEEENS4_5SM1004TMEM4LOAD26SM100_TMEM_LOAD_16dp32b32xENS4_13SM90_TMA_LOADES1E_NS4_39AutoVectorizingCopyWithAssumedAlignmentILi128EEENS4_14SM90_TMA_STOREES1E_S20_S20_EEEvvEEEEvNT_6ParamsE)
        /*0038*/ 	.word	0x00000000


	//----- nvinfo : EIATTR_MIN_STACK_SIZE
	.align		4
.L_28:
        /*003c*/ 	.byte	0x04, 0x12
        /*003e*/ 	.short	(.L_30 - .L_29)
	.align		4
.L_29:
        /*0040*/ 	.word	index@(_ZN7cutlass13device_kernelINS_4gemm6kernel13GemmUniversalIN4cute5tupleIJiiiiEEENS1_10collective13CollectiveMmaINS1_35MainloopSm100TmaUmmaWarpSpecializedILi4ELi2ELi4ENS5_IJNS4_1CILi2EEESB_NSA_ILi1EEEEEEEENS5_IJNSA_ILi64EEENSA_ILi256EEESF_EEENS_12float_e4m3_tENS5_IJlSC_lEEESI_SJ_NS4_8TiledMMAINS4_8MMA_AtomIJNS4_10MMA_TraitsINS4_19SM100_MMA_F8F6F4_SSEJSI_SI_fSF_SG_NS4_17integral_constantINS4_4UMMA5MajorELSQ_0EEESR_NSO_INSP_7ScaleInELSS_0EEEST_EEEEEENS4_6LayoutINS5_IJSC_SC_SC_EEENS5_IJNSA_ILi0EEESY_SY_EEEEENS5_IJNS4_10UnderscoreES11_S11_EEEEENS4_23SM90_TMA_LOAD_MULTICASTENS4_14ComposedLayoutINS4_7SwizzleILi2ELi4ELi3EEENS4_18smem_ptr_flag_bitsILi8EEENSW_INS5_IJNSA_ILi8EEESF_EEENS5_IJSF_SC_EEEEEEEvNS4_8identityES14_S1E_vS1F_EENS_8epilogue10collective18CollectiveEpilogueINS1H_23Sm100TmaWarpSpecializedILi4ELi2ELi32ELb0ELb0EEEJSH_NS5_IJNSW_ISF_SC_EES1M_EEESI_SJ_SI_SJ_NS1H_6fusion15FusionCallbacksIS1L_NS1O_17LinearCombinationISI_fSI_fLNS_15FloatRoundStyleE2EEESH_S1N_JEEENS4_5SM1004TMEM4LOAD26SM100_TMEM_LOAD_16dp32b32xENS4_13SM90_TMA_LOADES1E_NS4_39AutoVectorizingCopyWithAssumedAlignmentILi128EEENS4_14SM90_TMA_STOREES1E_S20_S20_EEEvvEEEEvNT_6ParamsE)
        /*0044*/ 	.word	0x00000000
.L_30:


//--------------------- .nv.compat                --------------------------
	.section	.nv.compat,"",@"SHT_CUDA_COMPAT_INFO"
	.align	4
        /*0000*/ 	.byte	0x02, 0x09, 0x01, 0x00, 0x02, 0x02, 0x02, 0x00, 0x02, 0x05, 0x05, 0x00, 0x03, 0x07, 0x01, 0x01
        /*0010*/ 	.byte	0x02, 0x03, 0x01, 0x00, 0x02, 0x06, 0x01, 0x00, 0x04, 0x0b, 0x08, 0x00, 0x09, 0x00, 0x00, 0x00
        /*0020*/ 	.byte	0x00, 0x00, 0x00, 0x00


//--------------------- .nv.info._ZN7cutlass13device_kernelINS_4gemm6kernel13GemmUniversalIN4cute5tupleIJiiiiEEENS1_10collective13CollectiveMmaINS1_35MainloopSm100TmaUmmaWarpSpecializedILi4ELi2ELi4ENS5_IJNS4_1CILi2EEESB_NSA_ILi1EEEEEEEENS5_IJNSA_ILi64EEENSA_ILi256EEESF_EEENS_12float_e4m3_tENS5_IJlSC_lEEESI_SJ_NS4_8TiledMMAINS4_8MMA_AtomIJNS4_10MMA_TraitsINS4_19SM100_MMA_F8F6F4_SSEJSI_SI_fSF_SG_NS4_17integral_constantINS4_4UMMA5MajorELSQ_0EEESR_NSO_INSP_7ScaleInELSS_0EEEST_EEEEEENS4_6LayoutINS5_IJSC_SC_SC_EEENS5_IJNSA_ILi0EEESY_SY_EEEEENS5_IJNS4_10UnderscoreES11_S11_EEEEENS4_23SM90_TMA_LOAD_MULTICASTENS4_14ComposedLayoutINS4_7SwizzleILi2ELi4ELi3EEENS4_18smem_ptr_flag_bitsILi8EEENSW_INS5_IJNSA_ILi8EEESF_EEENS5_IJSF_SC_EEEEEEEvNS4_8identityES14_S1E_vS1F_EENS_8epilogue10collective18CollectiveEpilogueINS1H_23Sm100TmaWarpSpecializedILi4ELi2ELi32ELb0ELb0EEEJSH_NS5_IJNSW_ISF_SC_EES1M_EEESI_SJ_SI_SJ_NS1H_6fusion15FusionCallbacksIS1L_NS1O_17LinearCombinationISI_fSI_fLNS_15FloatRoundStyleE2EEESH_S1N_JEEENS4_5SM1004TMEM4LOAD26SM100_TMEM_LOAD_16dp32b32xENS4_13SM90_TMA_LOADES1E_NS4_39AutoVectorizingCopyWithAssumedAlignmentILi128EEENS4_14SM90_TMA_STOREES1E_S20_S20_EEEvvEEEEvNT_6ParamsE --------------------------
	.section	.nv.info._ZN7cutlass13device_kernelINS_4gemm6kernel13GemmUniversalIN4cute5tupleIJiiiiEEENS1_10collective13CollectiveMmaINS1_35MainloopSm100TmaUmmaWarpSpecializedILi4ELi2ELi4ENS5_IJNS4_1CILi2EEESB_NSA_ILi1EEEEEEEENS5_IJNSA_ILi64EEENSA_ILi256EEESF_EEENS_12float_e4m3_tENS5_IJlSC_lEEESI_SJ_NS4_8TiledMMAINS4_8MMA_AtomIJNS4_10MMA_TraitsINS4_19SM100_MMA_F8F6F4_SSEJSI_SI_fSF_SG_NS4_17integral_constantINS4_4UMMA5MajorELSQ_0EEESR_NSO_INSP_7ScaleInELSS_0EEEST_EEEEEENS4_6LayoutINS5_IJSC_SC_SC_EEENS5_IJNSA_ILi0EEESY_SY_EEEEENS5_IJNS4_10UnderscoreES11_S11_EEEEENS4_23SM90_TMA_LOAD_MULTICASTENS4_14ComposedLayoutINS4_7SwizzleILi2ELi4ELi3EEENS4_18smem_ptr_flag_bitsILi8EEENSW_INS5_IJNSA_ILi8EEESF_EEENS5_IJSF_SC_EEEEEEEvNS4_8identityES14_S1E_vS1F_EENS_8epilogue10collective18CollectiveEpilogueINS1H_23Sm100TmaWarpSpecializedILi4ELi2ELi32ELb0ELb0EEEJSH_NS5_IJNSW_ISF_SC_EES1M_EEESI_SJ_SI_SJ_NS1H_6fusion15FusionCallbacksIS1L_NS1O_17LinearCombinationISI_fSI_fLNS_15FloatRoundStyleE2EEESH_S1N_JEEENS4_5SM1004TMEM4LOAD26SM100_TMEM_LOAD_16dp32b32xENS4_13SM90_TMA_LOADES1E_NS4_39AutoVectorizingCopyWithAssumedAlignmentILi128EEENS4_14SM90_TMA_STOREES1E_S20_S20_EEEvvEEEEvNT_6ParamsE,"",@"SHT_CUDA_INFO"
	.sectionflags	@""
	.align	4


	//----- nvinfo : EIATTR_CUDA_API_VERSION
	.align		4
        /*0000*/ 	.byte	0x04, 0x37
        /*0002*/ 	.short	(.L_32 - .L_31)
.L_31:
        /*0004*/ 	.word	0x00000082


	//----- nvinfo : EIATTR_KPARAM_INFO
	.align		4
.L_32:
        /*0008*/ 	.byte	0x04, 0x17
        /*000a*/ 	.short	(.L_34 - .L_33)
.L_33:
        /*000c*/ 	.word	0x00000000
        /*0010*/ 	.short	0x0000
        /*0012*/ 	.short	0x0000
        /*0014*/ 	.byte	0x00, 0xf0, 0x01, 0x20


	//----- nvinfo : EIATTR_AT_ENTRY_FRAGMENTS
	.align		4
.L_34:
        /*0018*/ 	.byte	0x04, 0x4f
        /*001a*/ 	.short	(.L_36 - .L_35)


	//   ....[0]....
.L_35:
        /*001c*/ 	.word	0x00000006


	//----- nvinfo : EIATTR_RESERVED_SMEM_USED
	.align		4
.L_36:
        /*0020*/ 	.byte	0x01, 0x41
	.zero		2


	//----- nvinfo : EIATTR_SPARSE_MMA_MASK
	.align		4
        /*0024*/ 	.byte	0x03, 0x50
        /*0026*/ 	.short	0x0000


	//----- nvinfo : EIATTR_TCGEN05_1CTA_USED
	.align		4
        /*0028*/ 	.byte	0x01, 0x51
	.zero		2


	//----- nvinfo : EIATTR_MAXREG_COUNT
	.align		4
        /*002c*/ 	.byte	0x03, 0x1b
        /*002e*/ 	.short	0x00ff


	//----- nvinfo : EIATTR_NUM_BARRIERS
	.align		4
        /*0030*/ 	.byte	0x02, 0x4c
        /*0032*/ 	.byte	0x07
	.zero		1


	//----- nvinfo : EIATTR_EXTERNS
	.align		4
        /*0034*/ 	.byte	0x04, 0x0f
        /*0036*/ 	.short	(.L_38 - .L_37)


	//   ....[0]....
	.align		4
.L_37:
        /*0038*/ 	.word	index@(__assertfail)


	//----- nvinfo : EIATTR_MERCURY_ISA_VERSION
	.align		4
.L_38:
        /*003c*/ 	.byte	0x03, 0x5f
        /*003e*/ 	.short	0x0101


	//----- nvinfo : EIATTR_INT_WARP_WIDE_INSTR_OFFSETS
	.align		4
        /*0040*/ 	.byte	0x04, 0x31
        /*0042*/ 	.short	(.L_40 - .L_39)


	//   ....[0]....
.L_39:
        /*0044*/ 	.word	0x00003d80


	//   ....[1]....
        /*0048*/ 	.word	0x00003da0


	//   ....[2]....
        /*004c*/ 	.word	0x00003dd0


	//   ....[3]....
        /*0050*/ 	.word	0x00004950


	//   ....[4]....
        /*0054*/ 	.word	0x000049c0


	//   ....[5]....
        /*0058*/ 	.word	0x00004a90


	//   ....[6]....
        /*005c*/ 	.word	0x00004b10


	//   ....[7]....
        /*0060*/ 	.word	0x00004c00


	//   ....[8]....
        /*0064*/ 	.word	0x00004c80


	//   ....[9]....
        /*0068*/ 	.word	0x00004d60


	//   ....[10]....
        /*006c*/ 	.word	0x00004e10


	//----- nvinfo : EIATTR_COOP_GROUP_MASK_REGIDS
	.align		4
.L_40:
        /*0070*/ 	.byte	0x04, 0x29
        /*0072*/ 	.short	(.L_42 - .L_41)


	//   ....[0]....
.L_41:
        /*0074*/ 	.word	0xffffffff


	//   ....[1]....
        /*0078*/ 	.word	0xffffffff


	//   ....[2]....
        /*007c*/ 	.word	0xffffffff


	//   ....[3]....
        /*0080*/ 	.word	0xffffffff


	//   ....[4]....
        /*0084*/ 	.word	0xffffffff


	//   ....[5]....
        /*0088*/ 	.word	0xffffffff


	//   ....[6]....
        /*008c*/ 	.word	0xffffffff


	//   ....[7]....
        /*0090*/ 	.word	0xffffffff


	//   ....[8]....
        /*0094*/ 	.word	0xffffffff


	//   ....[9]....
        /*0098*/ 	.word	0xffffffff


	//   ....[10]....
        /*009c*/ 	.word	0xffffffff


	//   ....[11]....
        /*00a0*/ 	.word	0xffffffff


	//   ....[12]....
        /*00a4*/ 	.word	0xffffffff


	//   ....[13]....
        /*00a8*/ 	.word	0xffffffff


	//----- nvinfo : EIATTR_COOP_GROUP_INSTR_OFFSETS
	.align		4
.L_42:
        /*00ac*/ 	.byte	0x04, 0x28
        /*00ae*/ 	.short	(.L_44 - .L_43)


	//   ....[0]....
.L_43:
        /*00b0*/ 	.word	0x00000080


	//   ....[1]....
        /*00b4*/ 	.word	0x000004f0


	//   ....[2]....
        /*00b8*/ 	.word	0x000006a0


	//   ....[3]....
        /*00bc*/ 	.word	0x00000840


	//   ....[4]....
        /*00c0*/ 	.word	0x00000940


	//   ....[5]....
        /*00c4*/ 	.word	0x00000ab0


	//   ....[6]....
        /*00c8*/ 	.word	0x00000c50


	//   ....[7]....
        /*00cc*/ 	.word	0x00000e00


	//   ....[8]....
        /*00d0*/ 	.word	0x00002170


	//   ....[9]....
        /*00d4*/ 	.word	0x00003050


	//   ....[10]....
        /*00d8*/ 	.word	0x00003260


	//   ....[11]....
        /*00dc*/ 	.word	0x00003290


	//   ....[12]....
        /*00e0*/ 	.word	0x00003c60


	//   ....[13]....
        /*00e4*/ 	.word	0x00003e90


	//----- nvinfo : EIATTR_VRC_CTA_INIT_COUNT
	.align		4
.L_44:
        /*00e8*/ 	.byte	0x02, 0x4a
        /*00ea*/ 	.byte	0x80
	.zero		1


	//----- nvinfo : EIATTR_SYSCALL_OFFSETS
	.align		4
        /*00ec*/ 	.byte	0x04, 0x46
        /*00ee*/ 	.short	(.L_46 - .L_45)


	//   ....[0]....
.L_45:
        /*00f0*/ 	.word	0x00005aa0


	//   ....[1]....
        /*00f4*/ 	.word	0x00005be0


	//   ....[2]....
        /*00f8*/ 	.word	0x00006410


	//   ....[3]....
        /*00fc*/ 	.word	0x000071a0


	//   ....[4]....
        /*0100*/ 	.word	0x00007ef0


	//   ....[5]....
        /*0104*/ 	.word	0x00008c70


	//----- nvinfo : EIATTR_MBARRIER_INSTR_OFFSETS
	.align		4
.L_46:
        /*0108*/ 	.byte	0x04, 0x39
        /*010a*/ 	.short	(.L_48 - .L_47)


	//   ....[0]....
.L_47:
        /*010c*/ 	.word	0x00000610
        /*0110*/ 	.word	0x000000ff
        /*0114*/ 	.word	0x00000000
        /*0118*/ 	.short	0x0100
        /*011a*/ 	.byte	0x04
	.zero		1


	//   ....[1]....
        /*011c*/ 	.word	0x00000620
        /*0120*/ 	.word	0x000000ff
        /*0124*/ 	.word	0x00000020
        /*0128*/ 	.short	0x0100
        /*012a*/ 	.byte	0x04
	.zero		1


	//   ....[2]....
        /*012c*/ 	.word	0x00000630
        /*0130*/ 	.word	0x000000ff
        /*0134*/ 	.word	0x00000008
        /*0138*/ 	.short	0x0100
        /*013a*/ 	.byte	0x04
	.zero		1


	//   ....[3]....
        /*013c*/ 	.word	0x00000640
        /*0140*/ 	.word	0x000000ff
        /*0144*/ 	.word	0x00000028
        /*0148*/ 	.short	0x0100
        /*014a*/ 	.byte	0x04
	.zero		1


	//   ....[4]....
        /*014c*/ 	.word	0x00000650
        /*0150*/ 	.word	0x000000ff
        /*0154*/ 	.word	0x00000010
        /*0158*/ 	.short	0x0100
        /*015a*/ 	.byte	0x04
	.zero		1


	//   ....[5]....
        /*015c*/ 	.word	0x00000660
        /*0160*/ 	.word	0x000000ff
        /*0164*/ 	.word	0x00000030
        /*0168*/ 	.short	0x0100
        /*016a*/ 	.byte	0x04
	.zero		1


	//   ....[6]....
        /*016c*/ 	.word	0x00000670
        /*0170*/ 	.word	0x000000ff
        /*0174*/ 	.word	0x00000018
        /*0178*/ 	.short	0x0100
        /*017a*/ 	.byte	0x04
	.zero		1


	//   ....[7]....
        /*017c*/ 	.word	0x00000680
        /*0180*/ 	.word	0x000000ff
        /*0184*/ 	.word	0x00000038
        /*0188*/ 	.short	0x0100
        /*018a*/ 	.byte	0x04
	.zero		1


	//   ....[8]....
        /*018c*/ 	.word	0x000007b0
        /*0190*/ 	.word	0x000000ff
        /*0194*/ 	.word	0x00000040
        /*0198*/ 	.short	0x0100
        /*019a*/ 	.byte	0x04
	.zero		1


	//   ....[9]....
        /*019c*/ 	.word	0x000007c0
        /*01a0*/ 	.word	0x000000ff
        /*01a4*/ 	.word	0x00000060
        /*01a8*/ 	.short	0x0100
        /*01aa*/ 	.byte	0x04
	.zero		1


	//   ....[10]....
        /*01ac*/ 	.word	0x000007d0
        /*01b0*/ 	.word	0x000000ff
        /*01b4*/ 	.word	0x00000048
        /*01b8*/ 	.short	0x0100
        /*01ba*/ 	.byte	0x04
	.zero		1


	//   ....[11]....
        /*01bc*/ 	.word	0x000007e0
        /*01c0*/ 	.word	0x000000ff
        /*01c4*/ 	.word	0x00000068
        /*01c8*/ 	.short	0x0100
        /*01ca*/ 	.byte	0x04
	.zero		1


	//   ....[12]....
        /*01cc*/ 	.word	0x000007f0
        /*01d0*/ 	.word	0x000000ff
        /*01d4*/ 	.word	0x00000050
        /*01d8*/ 	.short	0x0100
        /*01da*/ 	.byte	0x04
	.zero		1


	//   ....[13]....
        /*01dc*/ 	.word	0x00000800
        /*01e0*/ 	.word	0x000000ff
        /*01e4*/ 	.word	0x00000070
        /*01e8*/ 	.short	0x0100
        /*01ea*/ 	.byte	0x04
	.zero		1


	//   ....[14]....
        /*01ec*/ 	.word	0x00000810
        /*01f0*/ 	.word	0x000000ff
        /*01f4*/ 	.word	0x00000058
        /*01f8*/ 	.short	0x0100
        /*01fa*/ 	.byte	0x04
	.zero		1


	//   ....[15]....
        /*01fc*/ 	.word	0x00000820
        /*0200*/ 	.word	0x000000ff
        /*0204*/ 	.word	0x00000078
        /*0208*/ 	.short	0x0100
        /*020a*/ 	.byte	0x04
	.zero		1


	//   ....[16]....
        /*020c*/ 	.word	0x00000910
        /*0210*/ 	.word	0x000000ff
        /*0214*/ 	.word	0x00000080
        /*0218*/ 	.short	0x0100
        /*021a*/ 	.byte	0x06
	.zero		1


	//   ....[17]....
        /*021c*/ 	.word	0x00000920
        /*0220*/ 	.word	0x000000ff
        /*0224*/ 	.word	0x00000088
        /*0228*/ 	.short	0x0100
        /*022a*/ 	.byte	0x06
	.zero		1


	//   ....[18]....
        /*022c*/ 	.word	0x00000a60
        /*0230*/ 	.word	0x000000ff
        /*0234*/ 	.word	0x00000090
        /*0238*/ 	.short	0x0100
        /*023a*/ 	.byte	0x06
	.zero		1


	//   ....[19]....
        /*023c*/ 	.word	0x00000a70
        /*0240*/ 	.word	0x000000ff
        /*0244*/ 	.word	0x000000a0
        /*0248*/ 	.short	0x0100
        /*024a*/ 	.byte	0x06
	.zero		1


	//   ....[20]....
        /*024c*/ 	.word	0x00000a80
        /*0250*/ 	.word	0x000000ff
        /*0254*/ 	.word	0x00000098
        /*0258*/ 	.short	0x0100
        /*025a*/ 	.byte	0x06
	.zero		1


	//   ....[21]....
        /*025c*/ 	.word	0x00000a90
        /*0260*/ 	.word	0x000000ff
        /*0264*/ 	.word	0x000000a8
        /*0268*/ 	.short	0x0100
        /*026a*/ 	.byte	0x06
	.zero		1


	//   ....[22]....
        /*026c*/ 	.word	0x00000bc0
        /*0270*/ 	.word	0x000000ff
        /*0274*/ 	.word	0x000000b0
        /*0278*/ 	.short	0x0100
        /*027a*/ 	.byte	0x04
	.zero		1


	//   ....[23]....
        /*027c*/ 	.word	0x00000bd0
        /*0280*/ 	.word	0x000000ff
        /*0284*/ 	.word	0x000000d0
        /*0288*/ 	.short	0x0100
        /*028a*/ 	.byte	0x04
	.zero		1


	//   ....[24]....
        /*028c*/ 	.word	0x00000be0
        /*0290*/ 	.word	0x000000ff
        /*0294*/ 	.word	0x000000b8
        /*0298*/ 	.short	0x0100
        /*029a*/ 	.byte	0x04
	.zero		1


	//   ....[25]....
        /*029c*/ 	.word	0x00000bf0
        /*02a0*/ 	.word	0x000000ff
        /*02a4*/ 	.word	0x000000d8
        /*02a8*/ 	.short	0x0100
        /*02aa*/ 	.byte	0x04
	.zero		1


	//   ....[26]....
        /*02ac*/ 	.word	0x00000c00
        /*02b0*/ 	.word	0x000000ff
        /*02b4*/ 	.word	0x000000c0
        /*02b8*/ 	.short	0x0100
        /*02ba*/ 	.byte	0x04
	.zero		1


	//   ....[27]....
        /*02bc*/ 	.word	0x00000c10
        /*02c0*/ 	.word	0x000000ff
        /*02c4*/ 	.word	0x000000e0
        /*02c8*/ 	.short	0x0100
        /*02ca*/ 	.byte	0x04
	.zero		1


	//   ....[28]....
        /*02cc*/ 	.word	0x00000c20
        /*02d0*/ 	.word	0x000000ff
        /*02d4*/ 	.word	0x000000c8
        /*02d8*/ 	.short	0x0100
        /*02da*/ 	.byte	0x04
	.zero		1


	//   ....[29]....
        /*02dc*/ 	.word	0x00000c30
        /*02e0*/ 	.word	0x000000ff
        /*02e4*/ 	.word	0x000000e8
        /*02e8*/ 	.short	0x0100
        /*02ea*/ 	.byte	0x04
	.zero		1


	//   ....[30]....
        /*02ec*/ 	.word	0x00000d20
        /*02f0*/ 	.word	0x000000ff
        /*02f4*/ 	.word	0x000000f0
        /*02f8*/ 	.short	0x0100
        /*02fa*/ 	.byte	0x04
	.zero		1


	//   ....[31]....
        /*02fc*/ 	.word	0x00000d30
        /*0300*/ 	.word	0x000000ff
        /*0304*/ 	.word	0x00000100
        /*0308*/ 	.short	0x0100
        /*030a*/ 	.byte	0x04
	.zero		1


	//   ....[32]....
        /*030c*/ 	.word	0x00000d40
        /*0310*/ 	.word	0x000000ff
        /*0314*/ 	.word	0x000000f8
        /*0318*/ 	.short	0x0100
        /*031a*/ 	.byte	0x04
	.zero		1


	//   ....[33]....
        /*031c*/ 	.word	0x00000d50
        /*0320*/ 	.word	0x000000ff
        /*0324*/ 	.word	0x00000108
        /*0328*/ 	.short	0x0100
        /*032a*/ 	.byte	0x04
	.zero		1


	//   ....[34]....
        /*032c*/ 	.word	0x00001a00
        /*0330*/ 	.word	0x00000000
        /*0334*/ 	.word	0x00000100
        /*0338*/ 	.short	0x010a
        /*033a*/ 	.byte	0xff
	.zero		1


	//   ....[35]....
        /*033c*/ 	.word	0x00001a20
        /*0340*/ 	.word	0x00000000
        /*0344*/ 	.word	0x000000f0
        /*0348*/ 	.short	0x0101
        /*034a*/ 	.byte	0xff
	.zero		1


	//   ....[36]....
        /*034c*/ 	.word	0x00001ae0
        /*0350*/ 	.word	0x000000ff
        /*0354*/ 	.word	0x00000020
        /*0358*/ 	.short	0x010a
        /*035a*/ 	.byte	0x04
	.zero		1


	//   ....[37]....
        /*035c*/ 	.word	0x00001b70
        /*0360*/ 	.word	0x000000ff
        /*0364*/ 	.word	0x00000020
        /*0368*/ 	.short	0x010a
        /*036a*/ 	.byte	0x21
	.zero		1


	//   ....[38]....
        /*036c*/ 	.word	0x00001d00
        /*0370*/ 	.word	0x000000ff
        /*0374*/ 	.word	0x00000020
        /*0378*/ 	.short	0x010a
        /*037a*/ 	.byte	0x05
	.zero		1


	//   ....[39]....
        /*037c*/ 	.word	0x00001e30
        /*0380*/ 	.word	0x000000ff
        /*0384*/ 	.word	0x00000088
        /*0388*/ 	.short	0x0101
        /*038a*/ 	.byte	0x15
	.zero		1


	//   ....[40]....
        /*038c*/ 	.word	0x00001e50
        /*0390*/ 	.word	0x000000ff
        /*0394*/ 	.word	0x00000020
        /*0398*/ 	.short	0x010a
        /*039a*/ 	.byte	0x04
	.zero		1


	//   ....[41]....
        /*039c*/ 	.word	0x00001ed0
        /*03a0*/ 	.word	0x000000ff
        /*03a4*/ 	.word	0x00000020
        /*03a8*/ 	.short	0x010a
        /*03aa*/ 	.byte	0x11
	.zero		1


	//   ....[42]....
        /*03ac*/ 	.word	0x00002060
        /*03b0*/ 	.word	0x000000ff
        /*03b4*/ 	.word	0x00000020
        /*03b8*/ 	.short	0x010a
        /*03ba*/ 	.byte	0x05
	.zero		1


	//   ....[43]....
        /*03bc*/ 	.word	0x000021a0
        /*03c0*/ 	.word	0x00000003
        /*03c4*/ 	.word	0x00000090
        /*03c8*/ 	.short	0x010a
        /*03ca*/ 	.byte	0xff
	.zero		1


	//   ....[44]....
        /*03cc*/ 	.word	0x000022f0
        /*03d0*/ 	.word	0x00000000
        /*03d4*/ 	.word	0x00000000
        /*03d8*/ 	.short	0x0101
        /*03da*/ 	.byte	0xff
	.zero		1


	//   ....[45]....
        /*03dc*/ 	.word	0x000028a0
        /*03e0*/ 	.word	0x000000ff
        /*03e4*/ 	.word	0x00000000
        /*03e8*/ 	.short	0x010a
        /*03ea*/ 	.byte	0x04
	.zero		1


	//   ....[46]....
        /*03ec*/ 	.word	0x00002930
        /*03f0*/ 	.word	0x000000ff
        /*03f4*/ 	.word	0x00000000
        /*03f8*/ 	.short	0x010a
        /*03fa*/ 	.byte	0x05
	.zero		1


	//   ....[47]....
        /*03fc*/ 	.word	0x000029c0
        /*0400*/ 	.word	0x000000ff
        /*0404*/ 	.word	0x00000000
        /*0408*/ 	.short	0x010a
        /*040a*/ 	.byte	0x05
	.zero		1


	//   ....[48]....
        /*040c*/ 	.word	0x00002a60
        /*0410*/ 	.word	0x00000000
        /*0414*/ 	.word	0x00000000
        /*0418*/ 	.short	0x010a
        /*041a*/ 	.byte	0xff
	.zero		1


	//   ....[49]....
        /*041c*/ 	.word	0x00002ba0
        /*0420*/ 	.word	0x00000002
        /*0424*/ 	.word	0x000000f0
        /*0428*/ 	.short	0x010a
        /*042a*/ 	.byte	0xff
	.zero		1


	//   ....[50]....
        /*042c*/ 	.word	0x00002c00
        /*0430*/ 	.word	0x00000004
        /*0434*/ 	.word	0x00000000
        /*0438*/ 	.short	0x0101
        /*043a*/ 	.byte	0xff
	.zero		1


	//   ....[51]....
        /*043c*/ 	.word	0x00002c20
        /*0440*/ 	.word	0x000000ff
        /*0444*/ 	.word	0x000000a0
        /*0448*/ 	.short	0x010a
        /*044a*/ 	.byte	0x04
	.zero		1


	//   ....[52]....
        /*044c*/ 	.word	0x00002d40
        /*0450*/ 	.word	0x00000002
        /*0454*/ 	.word	0x00000090
        /*0458*/ 	.short	0x010a
        /*045a*/ 	.byte	0xff
	.zero		1


	//   ....[53]....
        /*045c*/ 	.word	0x00002e50
        /*0460*/ 	.word	0x00000002
        /*0464*/ 	.word	0x00000000
        /*0468*/ 	.short	0x0101
        /*046a*/ 	.byte	0xff
	.zero		1


	//   ....[54]....
        /*046c*/ 	.word	0x00002ee0
        /*0470*/ 	.word	0x000000ff
        /*0474*/ 	.word	0x000000a0
        /*0478*/ 	.short	0x0106
        /*047a*/ 	.byte	0x04
	.zero		1


	//   ....[55]....
        /*047c*/ 	.word	0x00002f00
        /*0480*/ 	.word	0x000000ff
        /*0484*/ 	.word	0x000000a0
        /*0488*/ 	.short	0x010a
        /*048a*/ 	.byte	0x04
	.zero		1


	//   ....[56]....
        /*048c*/ 	.word	0x00002f90
        /*0490*/ 	.word	0x000000ff
        /*0494*/ 	.word	0x000000a0
        /*0498*/ 	.short	0x0106
        /*049a*/ 	.byte	0x07
	.zero		1


	//   ....[57]....
        /*049c*/ 	.word	0x00002fd0
        /*04a0*/ 	.word	0x00000000
        /*04a4*/ 	.word	0x000000a0
        /*04a8*/ 	.short	0x010a
        /*04aa*/ 	.byte	0xff
	.zero		1


	//   ....[58]....
        /*04ac*/ 	.word	0x000034f0
        /*04b0*/ 	.word	0x00000000
        /*04b4*/ 	.word	0x00000090
        /*04b8*/ 	.short	0x010a
        /*04ba*/ 	.byte	0xff
	.zero		1


	//   ....[59]....
        /*04bc*/ 	.word	0x000035f0
        /*04c0*/ 	.word	0x00000003
        /*04c4*/ 	.word	0x00000000
        /*04c8*/ 	.short	0x0101
        /*04ca*/ 	.byte	0xff
	.zero		1


	//   ....[60]....
        /*04cc*/ 	.word	0x00003600
        /*04d0*/ 	.word	0x000000ff
        /*04d4*/ 	.word	0x00000000
        /*04d8*/ 	.short	0x010a
        /*04da*/ 	.byte	0x04
	.zero		1


	//   ....[61]....
        /*04dc*/ 	.word	0x00003680
        /*04e0*/ 	.word	0x000000ff
        /*04e4*/ 	.word	0x000000d0
        /*04e8*/ 	.short	0x010a
        /*04ea*/ 	.byte	0x17
	.zero		1


	//   ....[62]....
        /*04ec*/ 	.word	0x00003760
        /*04f0*/ 	.word	0x000000ff
        /*04f4*/ 	.word	0x00000000
        /*04f8*/ 	.short	0x010a
        /*04fa*/ 	.byte	0x05
	.zero		1


	//   ....[63]....
        /*04fc*/ 	.word	0x000038a0
        /*0500*/ 	.word	0x000000ff
        /*0504*/ 	.word	0x00000000
        /*0508*/ 	.short	0x010a
        /*050a*/ 	.byte	0x04
	.zero		1


	//   ....[64]....
        /*050c*/ 	.word	0x00003a90
        /*0510*/ 	.word	0x000000ff
        /*0514*/ 	.word	0x00000000
        /*0518*/ 	.short	0x010a
        /*051a*/ 	.byte	0x04
	.zero		1


	//   ....[65]....
        /*051c*/ 	.word	0x00003b20
        /*0520*/ 	.word	0x000000ff
        /*0524*/ 	.word	0x00000000
        /*0528*/ 	.short	0x010a
        /*052a*/ 	.byte	0x05
	.zero		1


	//   ....[66]....
        /*052c*/ 	.word	0x00003bb0
        /*0530*/ 	.word	0x000000ff
        /*0534*/ 	.word	0x00000000
        /*0538*/ 	.short	0x010a
        /*053a*/ 	.byte	0x05
	.zero		1


	//   ....[67]....
        /*053c*/ 	.word	0x00003c40
        /*0540*/ 	.word	0x000000ff
        /*0544*/ 	.word	0x00000000
        /*0548*/ 	.short	0x010a
        /*054a*/ 	.byte	0x04
	.zero		1


	//   ....[68]....
        /*054c*/ 	.word	0x00004150
        /*0550*/ 	.word	0x0000000c
        /*0554*/ 	.word	0x00000090
        /*0558*/ 	.short	0x010a
        /*055a*/ 	.byte	0xff
	.zero		1


	//   ....[69]....
        /*055c*/ 	.word	0x000042c0
        /*0560*/ 	.word	0x00000000
        /*0564*/ 	.word	0x00000000
        /*0568*/ 	.short	0x0101
        /*056a*/ 	.byte	0xff
	.zero		1


	//   ....[70]....
        /*056c*/ 	.word	0x00004750
        /*0570*/ 	.word	0x000000ff
        /*0574*/ 	.word	0x00000088
        /*0578*/ 	.short	0x010a
        /*057a*/ 	.byte	0x15
	.zero		1


	//   ....[71]....
        /*057c*/ 	.word	0x000048d0
        /*0580*/ 	.word	0x000000ff
        /*0584*/ 	.word	0x00000060
        /*0588*/ 	.short	0x010a
        /*058a*/ 	.byte	0x15
	.zero		1


	//   ....[72]....
        /*058c*/ 	.word	0x00004a40
        /*0590*/ 	.word	0x000000ff
        /*0594*/ 	.word	0x00000040
        /*0598*/ 	.short	0x010b
        /*059a*/ 	.byte	0x15
	.zero		1


	//   ....[73]....
        /*059c*/ 	.word	0x00004a50
        /*05a0*/ 	.word	0x000000ff
        /*05a4*/ 	.word	0x00000000
        /*05a8*/ 	.short	0x0101
        /*05aa*/ 	.byte	0x28
	.zero		1


	//   ....[74]....
        /*05ac*/ 	.word	0x00004a60
        /*05b0*/ 	.word	0x000000ff
        /*05b4*/ 	.word	0x00000068
        /*05b8*/ 	.short	0x010a
        /*05ba*/ 	.byte	0x15
	.zero		1


	//   ....[75]....
        /*05bc*/ 	.word	0x00004bb0
        /*05c0*/ 	.word	0x000000ff
        /*05c4*/ 	.word	0x00000048
        /*05c8*/ 	.short	0x010b
        /*05ca*/ 	.byte	0x15
	.zero		1


	//   ....[76]....
        /*05cc*/ 	.word	0x00004bc0
        /*05d0*/ 	.word	0x000000ff
        /*05d4*/ 	.word	0x00000000
        /*05d8*/ 	.short	0x0101
        /*05da*/ 	.byte	0x27
	.zero		1


	//   ....[77]....
        /*05dc*/ 	.word	0x00004bd0
        /*05e0*/ 	.word	0x000000ff
        /*05e4*/ 	.word	0x00000070
        /*05e8*/ 	.short	0x010a
        /*05ea*/ 	.byte	0x15
	.zero		1


	//   ....[78]....
        /*05ec*/ 	.word	0x00004d10
        /*05f0*/ 	.word	0x000000ff
        /*05f4*/ 	.word	0x00000050
        /*05f8*/ 	.short	0x010b
        /*05fa*/ 	.byte	0x15
	.zero		1


	//   ....[79]....
        /*05fc*/ 	.word	0x00004d20
        /*0600*/ 	.word	0x000000ff
        /*0604*/ 	.word	0x00000000
        /*0608*/ 	.short	0x0101
        /*060a*/ 	.byte	0x26
	.zero		1


	//   ....[80]....
        /*060c*/ 	.word	0x00004d30
        /*0610*/ 	.word	0x000000ff
        /*0614*/ 	.word	0x00000078
        /*0618*/ 	.short	0x010a
        /*061a*/ 	.byte	0x15
	.zero		1


	//   ....[81]....
        /*061c*/ 	.word	0x00004f20
        /*0620*/ 	.word	0x000000ff
        /*0624*/ 	.word	0x00000058
        /*0628*/ 	.short	0x010b
        /*062a*/ 	.byte	0x15
	.zero		1


	//   ....[82]....
        /*062c*/ 	.word	0x00004f30
        /*0630*/ 	.word	0x000000ff
        /*0634*/ 	.word	0x00000000
        /*0638*/ 	.short	0x0101
        /*063a*/ 	.byte	0x25
	.zero		1


	//   ....[83]....
        /*063c*/ 	.word	0x00004f60
        /*0640*/ 	.word	0x000000ff
        /*0644*/ 	.word	0x00000060
        /*0648*/ 	.short	0x010a
        /*064a*/ 	.byte	0x15
	.zero		1


	//   ....[84]....
        /*064c*/ 	.word	0x00004f80
        /*0650*/ 	.word	0x000000ff
        /*0654*/ 	.word	0x00000068
        /*0658*/ 	.short	0x010a
        /*065a*/ 	.byte	0x15
	.zero		1


	//   ....[85]....
        /*065c*/ 	.word	0x00004fa0
        /*0660*/ 	.word	0x000000ff
        /*0664*/ 	.word	0x00000070
        /*0668*/ 	.short	0x010a
        /*066a*/ 	.byte	0x15
	.zero		1


	//   ....[86]....
        /*066c*/ 	.word	0x00004fe0
        /*0670*/ 	.word	0x00000000
        /*0674*/ 	.word	0x00000078
        /*0678*/ 	.short	0x010a
        /*067a*/ 	.byte	0xff
	.zero		1


	//   ....[87]....
        /*067c*/ 	.word	0x00005330
        /*0680*/ 	.word	0x00000003
        /*0684*/ 	.word	0x00000090
        /*0688*/ 	.short	0x010a
        /*068a*/ 	.byte	0xff
	.zero		1


	//   ....[88]....
        /*068c*/ 	.word	0x000054b0
        /*0690*/ 	.word	0x00000000
        /*0694*/ 	.word	0x00000000
        /*0698*/ 	.short	0x0101
        /*069a*/ 	.byte	0xff
	.zero		1


	//   ....[89]....
        /*069c*/ 	.word	0x00006000
        /*06a0*/ 	.word	0x00000002
        /*06a4*/ 	.word	0x00000040
        /*06a8*/ 	.short	0x010a
        /*06aa*/ 	.byte	0xff
	.zero		1


	//   ....[90]....
        /*06ac*/ 	.word	0x00006070
        /*06b0*/ 	.word	0x00000047
        /*06b4*/ 	.word	0x000000b0
        /*06b8*/ 	.short	0x010a
        /*06ba*/ 	.byte	0xff
	.zero		1


	//   ....[91]....
        /*06bc*/ 	.word	0x00006160
        /*06c0*/ 	.word	0x00000002
        /*06c4*/ 	.word	0x00000040
        /*06c8*/ 	.short	0x010a
        /*06ca*/ 	.byte	0xff
	.zero		1


	//   ....[92]....
        /*06cc*/ 	.word	0x00006270
        /*06d0*/ 	.word	0x00000000
        /*06d4*/ 	.word	0x00000000
        /*06d8*/ 	.short	0x0101
        /*06da*/ 	.byte	0xff
	.zero		1


	//   ....[93]....
        /*06dc*/ 	.word	0x000062f0
        /*06e0*/ 	.word	0x00000047
        /*06e4*/ 	.word	0x000000b0
        /*06e8*/ 	.short	0x010a
        /*06ea*/ 	.byte	0xff
	.zero		1


	//   ....[94]....
        /*06ec*/ 	.word	0x00006e40
        /*06f0*/ 	.word	0x00000070
        /*06f4*/ 	.word	0x00000040
        /*06f8*/ 	.short	0x010a
        /*06fa*/ 	.byte	0xff
	.zero		1


	//   ....[95]....
        /*06fc*/ 	.word	0x00006f10
        /*0700*/ 	.word	0x00000070
        /*0704*/ 	.word	0x00000040
        /*0708*/ 	.short	0x010a
        /*070a*/ 	.byte	0xff
	.zero		1


	//   ....[96]....
        /*070c*/ 	.word	0x00007020
        /*0710*/ 	.word	0x00000000
        /*0714*/ 	.word	0x00000000
        /*0718*/ 	.short	0x0101
        /*071a*/ 	.byte	0xff
	.zero		1


	//   ....[97]....
        /*071c*/ 	.word	0x00007b90
        /*0720*/ 	.word	0x00000070
        /*0724*/ 	.word	0x00000040
        /*0728*/ 	.short	0x010a
        /*072a*/ 	.byte	0xff
	.zero		1


	//   ....[98]....
        /*072c*/ 	.word	0x00007c60
        /*0730*/ 	.word	0x00000070
        /*0734*/ 	.word	0x00000040
        /*0738*/ 	.short	0x010a
        /*073a*/ 	.byte	0xff
	.zero		1


	//   ....[99]....
        /*073c*/ 	.word	0x00007d70
        /*0740*/ 	.word	0x00000000
        /*0744*/ 	.word	0x00000000
        /*0748*/ 	.short	0x0101
        /*074a*/ 	.byte	0xff
	.zero		1


	//   ....[100]....
        /*074c*/ 	.word	0x00008910
        /*0750*/ 	.word	0x00000066
        /*0754*/ 	.word	0x00000040
        /*0758*/ 	.short	0x010a
        /*075a*/ 	.byte	0xff
	.zero		1


	//   ....[101]....
        /*075c*/ 	.word	0x000089e0
        /*0760*/ 	.word	0x00000066
        /*0764*/ 	.word	0x00000040
        /*0768*/ 	.short	0x010a
        /*076a*/ 	.byte	0xff
	.zero		1


	//   ....[102]....
        /*076c*/ 	.word	0x00008af0
        /*0770*/ 	.word	0x00000000
        /*0774*/ 	.word	0x00000000
        /*0778*/ 	.short	0x0101
        /*077a*/ 	.byte	0xff
	.zero		1


	//   ....[103]....
        /*077c*/ 	.word	0x00008f80
        /*0780*/ 	.word	0x000000ff
        /*0784*/ 	.word	0x00000000
        /*0788*/ 	.short	0x0101
        /*078a*/ 	.byte	0x04
	.zero		1


	//   ....[104]....
        /*078c*/ 	.word	0x00009790
        /*0790*/ 	.word	0x00000000
        /*0794*/ 	.word	0x00000100
        /*0798*/ 	.short	0x010a
        /*079a*/ 	.byte	0xff
	.zero		1


	//   ....[105]....
        /*079c*/ 	.word	0x000097f0
        /*07a0*/ 	.word	0x00000000
        /*07a4*/ 	.word	0x00000020
        /*07a8*/ 	.short	0x010a
        /*07aa*/ 	.byte	0xff
	.zero		1


	//   ....[106]....
        /*07ac*/ 	.word	0x00009850
        /*07b0*/ 	.word	0x00000000
        /*07b4*/ 	.word	0x00000020
        /*07b8*/ 	.short	0x010a
        /*07ba*/ 	.byte	0xff
	.zero		1


	//   ....[107]....
        /*07bc*/ 	.word	0x000098a0
        /*07c0*/ 	.word	0x00000003
        /*07c4*/ 	.word	0x00000090
        /*07c8*/ 	.short	0x010a
        /*07ca*/ 	.byte	0xff
	.zero		1


	//   ....[108]....
        /*07cc*/ 	.word	0x00009900
        /*07d0*/ 	.word	0x00000000
        /*07d4*/ 	.word	0x00000000
        /*07d8*/ 	.short	0x010a
        /*07da*/ 	.byte	0xff
	.zero		1


	//   ....[109]....
        /*07dc*/ 	.word	0x00009960
        /*07e0*/ 	.word	0x00000000
        /*07e4*/ 	.word	0x00000000
        /*07e8*/ 	.short	0x010a
        /*07ea*/ 	.byte	0xff
	.zero		1


	//   ....[110]....
        /*07ec*/ 	.word	0x000099c0
        /*07f0*/ 	.word	0x00000000
        /*07f4*/ 	.word	0x00000000
        /*07f8*/ 	.short	0x010a
        /*07fa*/ 	.byte	0xff
	.zero		1


	//   ....[111]....
        /*07fc*/ 	.word	0x00009a10
        /*0800*/ 	.word	0x00000002
        /*0804*/ 	.word	0x000000f0
        /*0808*/ 	.short	0x010a
        /*080a*/ 	.byte	0xff
	.zero		1


	//   ....[112]....
        /*080c*/ 	.word	0x00009a70
        /*0810*/ 	.word	0x00000002
        /*0814*/ 	.word	0x000000a0
        /*0818*/ 	.short	0x010a
        /*081a*/ 	.byte	0xff
	.zero		1


	//   ....[113]....
        /*081c*/ 	.word	0x00009ac0
        /*0820*/ 	.word	0x00000002
        /*0824*/ 	.word	0x00000090
        /*0828*/ 	.short	0x010a
        /*082a*/ 	.byte	0xff
	.zero		1


	//   ....[114]....
        /*082c*/ 	.word	0x00009b20
        /*0830*/ 	.word	0x00000000
        /*0834*/ 	.word	0x000000a0
        /*0838*/ 	.short	0x010a
        /*083a*/ 	.byte	0xff
	.zero		1


	//   ....[115]....
        /*083c*/ 	.word	0x00009b70
        /*0840*/ 	.word	0x00000000
        /*0844*/ 	.word	0x00000090
        /*0848*/ 	.short	0x010a
        /*084a*/ 	.byte	0xff
	.zero		1


	//   ....[116]....
        /*084c*/ 	.word	0x00009bd0
        /*0850*/ 	.word	0x00000003
        /*0854*/ 	.word	0x000000d0
        /*0858*/ 	.short	0x010a
        /*085a*/ 	.byte	0xff
	.zero		1


	//   ....[117]....
        /*085c*/ 	.word	0x00009c30
        /*0860*/ 	.word	0x00000000
        /*0864*/ 	.word	0x00000000
        /*0868*/ 	.short	0x010a
        /*086a*/ 	.byte	0xff
	.zero		1


	//   ....[118]....
        /*086c*/ 	.word	0x00009c90
        /*0870*/ 	.word	0x00000000
        /*0874*/ 	.word	0x00000000
        /*0878*/ 	.short	0x010a
        /*087a*/ 	.byte	0xff
	.zero		1


	//   ....[119]....
        /*087c*/ 	.word	0x00009cf0
        /*0880*/ 	.word	0x00000000
        /*0884*/ 	.word	0x00000000
        /*0888*/ 	.short	0x010a
        /*088a*/ 	.byte	0xff
	.zero		1


	//   ....[120]....
        /*088c*/ 	.word	0x00009d50
        /*0890*/ 	.word	0x00000000
        /*0894*/ 	.word	0x00000000
        /*0898*/ 	.short	0x010a
        /*089a*/ 	.byte	0xff
	.zero		1


	//   ....[121]....
        /*089c*/ 	.word	0x00009db0
        /*08a0*/ 	.word	0x00000000
        /*08a4*/ 	.word	0x00000000
        /*08a8*/ 	.short	0x010a
        /*08aa*/ 	.byte	0xff
	.zero		1


	//   ....[122]....
        /*08ac*/ 	.word	0x00009e00
        /*08b0*/ 	.word	0x0000000c
        /*08b4*/ 	.word	0x00000090
        /*08b8*/ 	.short	0x010a
        /*08ba*/ 	.byte	0xff
	.zero		1


	//   ....[123]....
        /*08bc*/ 	.word	0x00009e60
        /*08c0*/ 	.word	0x00000000
        /*08c4*/ 	.word	0x00000088
        /*08c8*/ 	.short	0x010a
        /*08ca*/ 	.byte	0xff
	.zero		1


	//   ....[124]....
        /*08cc*/ 	.word	0x00009ec0
        /*08d0*/ 	.word	0x00000000
        /*08d4*/ 	.word	0x00000060
        /*08d8*/ 	.short	0x010a
        /*08da*/ 	.byte	0xff
	.zero		1


	//   ....[125]....
        /*08dc*/ 	.word	0x00009f20
        /*08e0*/ 	.word	0x00000000
        /*08e4*/ 	.word	0x00000068
        /*08e8*/ 	.short	0x010a
        /*08ea*/ 	.byte	0xff
	.zero		1


	//   ....[126]....
        /*08ec*/ 	.word	0x00009f80
        /*08f0*/ 	.word	0x00000000
        /*08f4*/ 	.word	0x00000070
        /*08f8*/ 	.short	0x010a
        /*08fa*/ 	.byte	0xff
	.zero		1


	//   ....[127]....
        /*08fc*/ 	.word	0x00009fe0
        /*0900*/ 	.word	0x00000000
        /*0904*/ 	.word	0x00000078
        /*0908*/ 	.short	0x010a
        /*090a*/ 	.byte	0xff
	.zero		1


	//   ....[128]....
        /*090c*/ 	.word	0x0000a040
        /*0910*/ 	.word	0x00000000
        /*0914*/ 	.word	0x00000060
        /*0918*/ 	.short	0x010a
        /*091a*/ 	.byte	0xff
	.zero		1


	//   ....[129]....
        /*091c*/ 	.word	0x0000a0a0
        /*0920*/ 	.word	0x00000000
        /*0924*/ 	.word	0x00000068
        /*0928*/ 	.short	0x010a
        /*092a*/ 	.byte	0xff
	.zero		1


	//   ....[130]....
        /*092c*/ 	.word	0x0000a100
        /*0930*/ 	.word	0x00000000
        /*0934*/ 	.word	0x00000070
        /*0938*/ 	.short	0x010a
        /*093a*/ 	.byte	0xff
	.zero		1


	//   ....[131]....
        /*093c*/ 	.word	0x0000a150
        /*0940*/ 	.word	0x00000003
        /*0944*/ 	.word	0x00000090
        /*0948*/ 	.short	0x010a
        /*094a*/ 	.byte	0xff
	.zero		1


	//   ....[132]....
        /*094c*/ 	.word	0x0000a1a0
        /*0950*/ 	.word	0x00000002
        /*0954*/ 	.word	0x00000040
        /*0958*/ 	.short	0x010a
        /*095a*/ 	.byte	0xff
	.zero		1


	//   ....[133]....
        /*095c*/ 	.word	0x0000a1f0
        /*0960*/ 	.word	0x00000047
        /*0964*/ 	.word	0x000000b0
        /*0968*/ 	.short	0x010a
        /*096a*/ 	.byte	0xff
	.zero		1


	//   ....[134]....
        /*096c*/ 	.word	0x0000a240
        /*0970*/ 	.word	0x00000070
        /*0974*/ 	.word	0x00000040
        /*0978*/ 	.short	0x010a
        /*097a*/ 	.byte	0xff
	.zero		1


	//   ....[135]....
        /*097c*/ 	.word	0x0000a290
        /*0980*/ 	.word	0x00000070
        /*0984*/ 	.word	0x00000040
        /*0988*/ 	.short	0x010a
        /*098a*/ 	.byte	0xff
	.zero		1


	//   ....[136]....
        /*098c*/ 	.word	0x0000a2e0
        /*0990*/ 	.word	0x00000066
        /*0994*/ 	.word	0x00000040
        /*0998*/ 	.short	0x010a
        /*099a*/ 	.byte	0xff
	.zero		1


	//----- nvinfo : EIATTR_NUM_MBARRIERS
	.align		4
.L_48:
        /*099c*/ 	.byte	0x03, 0x38
        /*099e*/ 	.short	0x0022


	//----- nvinfo : EIATTR_EXIT_INSTR_OFFSETS
	.align		4
        /*09a0*/ 	.byte	0x04, 0x1c
        /*09a2*/ 	.short	(.L_50 - .L_49)


	//   ....[0]....
.L_49:
        /*09a4*/ 	.word	0x00002a90


	//   ....[1]....
        /*09a8*/ 	.word	0x00002fa0


	//   ....[2]....
        /*09ac*/ 	.word	0x00003000


	//   ....[3]....
        /*09b0*/ 	.word	0x00003ea0


	//   ....[4]....
        /*09b4*/ 	.word	0x00005010


	//   ....[5]....
        /*09b8*/ 	.word	0x00005050


	//   ....[6]....
        /*09bc*/ 	.word	0x00009780


	//----- nvinfo : EIATTR_MAX_THREADS
	.align		4
.L_50:
        /*09c0*/ 	.byte	0x04, 0x05
        /*09c2*/ 	.short	(.L_52 - .L_51)
.L_51:
        /*09c4*/ 	.word	0x00000100
        /*09c8*/ 	.word	0x00000001
        /*09cc*/ 	.word	0x00000001


	//----- nvinfo : EIATTR_CRS_STACK_SIZE
	.align		4
.L_52:
        /*09d0*/ 	.byte	0x04, 0x1e
        /*09d2*/ 	.short	(.L_54 - .L_53)
.L_53:
        /*09d4*/ 	.word	0x00000000


	//----- nvinfo : EIATTR_CBANK_PARAM_SIZE
	.align		4
.L_54:
        /*09d8*/ 	.byte	0x03, 0x19
        /*09da*/ 	.short	0x0800


	//----- nvinfo : EIATTR_PARAM_CBANK
	.align		4
        /*09dc*/ 	.byte	0x04, 0x0a
        /*09de*/ 	.short	(.L_56 - .L_55)
	.align		4
.L_55:
        /*09e0*/ 	.word	index@(.nv.constant0._ZN7cutlass13device_kernelINS_4gemm6kernel13GemmUniversalIN4cute5tupleIJiiiiEEENS1_10collective13CollectiveMmaINS1_35MainloopSm100TmaUmmaWarpSpecializedILi4ELi2ELi4ENS5_IJNS4_1CILi2EEESB_NSA_ILi1EEEEEEEENS5_IJNSA_ILi64EEENSA_ILi256EEESF_EEENS_12float_e4m3_tENS5_IJlSC_lEEESI_SJ_NS4_8TiledMMAINS4_8MMA_AtomIJNS4_10MMA_TraitsINS4_19SM100_MMA_F8F6F4_SSEJSI_SI_fSF_SG_NS4_17integral_constantINS4_4UMMA5MajorELSQ_0EEESR_NSO_INSP_7ScaleInELSS_0EEEST_EEEEEENS4_6LayoutINS5_IJSC_SC_SC_EEENS5_IJNSA_ILi0EEESY_SY_EEEEENS5_IJNS4_10UnderscoreES11_S11_EEEEENS4_23SM90_TMA_LOAD_MULTICASTENS4_14ComposedLayoutINS4_7SwizzleILi2ELi4ELi3EEENS4_18smem_ptr_flag_bitsILi8EEENSW_INS5_IJNSA_ILi8EEESF_EEENS5_IJSF_SC_EEEEEEEvNS4_8identityES14_S1E_vS1F_EENS_8epilogue10collective18CollectiveEpilogueINS1H_23Sm100TmaWarpSpecializedILi4ELi2ELi32ELb0ELb0EEEJSH_NS5_IJNSW_ISF_SC_EES1M_EEESI_SJ_SI_SJ_NS1H_6fusion15FusionCallbacksIS1L_NS1O_17LinearCombinationISI_fSI_fLNS_15FloatRoundStyleE2EEESH_S1N_JEEENS4_5SM1004TMEM4LOAD26SM100_TMEM_LOAD_16dp32b32xENS4_13SM90_TMA_LOADES1E_NS4_39AutoVectorizingCopyWithAssumedAlignmentILi128EEENS4_14SM90_TMA_STOREES1E_S20_S20_EEEvvEEEEvNT_6ParamsE)
        /*09e4*/ 	.short	0x0380
        /*09e6*/ 	.short	0x0800


	//----- nvinfo : EIATTR_SW_WAR
	.align		4
.L_56:
        /*09e8*/ 	.byte	0x04, 0x36
        /*09ea*/ 	.short	(.L_58 - .L_57)
.L_57:
        /*09ec*/ 	.word	0x00000008
.L_58:


//--------------------- .nv.callgraph             --------------------------
	.section	.nv.callgraph,"",@"SHT_CUDA_CALLGRAPH"
	.align	4
	.sectionentsize	8
	.align		4
        /*0000*/ 	.word	0x00000000
	.align		4
        /*0004*/ 	.word	0xffffffff
	.align		4
        /*0008*/ 	.word	index@(_ZN7cutlass13device_kernelINS_4gemm6kernel13GemmUniversalIN4cute5tupleIJiiiiEEENS1_10collective13CollectiveMmaINS1_35MainloopSm100TmaUmmaWarpSpecializedILi4ELi2ELi4ENS5_IJNS4_1CILi2EEESB_NSA_ILi1EEEEEEEENS5_IJNSA_ILi64EEENSA_ILi256EEESF_EEENS_12float_e4m3_tENS5_IJlSC_lEEESI_SJ_NS4_8TiledMMAINS4_8MMA_AtomIJNS4_10MMA_TraitsINS4_19SM100_MMA_F8F6F4_SSEJSI_SI_fSF_SG_NS4_17integral_constantINS4_4UMMA5MajorELSQ_0EEESR_NSO_INSP_7ScaleInELSS_0EEEST_EEEEEENS4_6LayoutINS5_IJSC_SC_SC_EEENS5_IJNSA_ILi0EEESY_SY_EEEEENS5_IJNS4_10UnderscoreES11_S11_EEEEENS4_23SM90_TMA_LOAD_MULTICASTENS4_14ComposedLayoutINS4_7SwizzleILi2ELi4ELi3EEENS4_18smem_ptr_flag_bitsILi8EEENSW_INS5_IJNSA_ILi8EEESF_EEENS5_IJSF_SC_EEEEEEEvNS4_8identityES14_S1E_vS1F_EENS_8epilogue10collective18CollectiveEpilogueINS1H_23Sm100TmaWarpSpecializedILi4ELi2ELi32ELb0ELb0EEEJSH_NS5_IJNSW_ISF_SC_EES1M_EEESI_SJ_SI_SJ_NS1H_6fusion15FusionCallbacksIS1L_NS1O_17LinearCombinationISI_fSI_fLNS_15FloatRoundStyleE2EEESH_S1N_JEEENS4_5SM1004TMEM4LOAD26SM100_TMEM_LOAD_16dp32b32xENS4_13SM90_TMA_LOADES1E_NS4_39AutoVectorizingCopyWithAssumedAlignmentILi128EEENS4_14SM90_TMA_STOREES1E_S20_S20_EEEvvEEEEvNT_6ParamsE)
	.align		4
        /*000c*/ 	.word	index@(__assertfail)
	.align		4
        /*0010*/ 	.word	0x00000000
	.align		4
        /*0014*/ 	.word	0xfffffffe
	.align		4
        /*0018*/ 	.word	0x00000000
	.align		4
        /*001c*/ 	.word	0xfffffffd
	.align		4
        /*0020*/ 	.word	0x00000000
	.align		4
        /*0024*/ 	.word	0xfffffffc


//--------------------- .nv.constant4             --------------------------
	.section	.nv.constant4,"a",@progbits
	.align	8
	.align		8
.nv.constant4:
        /*0000*/ 	.dword	__assertfail
	.align		8
        /*0008*/ 	.dword	__unnamed_1
	.align		8
        /*0010*/ 	.dword	__unnamed_2
	.align		8
        /*0018*/ 	.dword	__unnamed_3
	.align		8
        /*0020*/ 	.dword	_ZN39_INTERNAL_f932b8c4_4_k_cu_75b88880_89524cuda3std3__45__cpo5beginE
	.align		8
        /*0028*/ 	.dword	_ZN39_INTERNAL_f932b8c4_4_k_cu_75b88880_89524cuda3std3__45__cpo3endE
	.align		8
        /*0030*/ 	.dword	_ZN39_INTERNAL_f932b8c4_4_k_cu_75b88880_89524cuda3std3__45__cpo6cbeginE
	.align		8
        /*0038*/ 	.dword	_ZN39_INTERNAL_f932b8c4_4_k_cu_75b88880_89524cuda3std3__45__cpo4cendE
	.align		8
        /*0040*/ 	.dword	_ZN39_INTERNAL_f932b8c4_4_k_cu_75b88880_89524cuda3std3__441_GLOBAL__N__f932b8c4_4_k_cu_75b88880_89526ignoreE
	.align		8
        /*0048*/ 	.dword	_ZN39_INTERNAL_f932b8c4_4_k_cu_75b88880_89524cuda3std3__419piecewise_constructE
	.align		8
        /*0050*/ 	.dword	_ZN39_INTERNAL_f932b8c4_4_k_cu_75b88880_89524cuda3std3__48in_placeE
	.align		8
        /*0058*/ 	.dword	_ZN39_INTERNAL_f932b8c4_4_k_cu_75b88880_89524cuda3std6ranges3__45__cpo4swapE
	.align		8
        /*0060*/ 	.dword	_ZN39_INTERNAL_f932b8c4_4_k_cu_75b88880_89524cuda3std6ranges3__45__cpo9iter_moveE
	.align		8
        /*0068*/ 	.dword	_ZN39_INTERNAL_f932b8c4_4_k_cu_75b88880_89524cute7productE
	.align		8
        /*0070*/ 	.dword	_ZN39_INTERNAL_f932b8c4_4_k_cu_75b88880_89524cute1_E
	.align		8
        /*0078*/ 	.dword	$str$25
	.align		8
        /*0080*/ 	.dword	$str$26
	.align		8
        /*0088*/ 	.dword	$str$27
	.align		8
        /*0090*/ 	.dword	$str$28


//--------------------- .text._ZN7cutlass13device_kernelINS_4gemm6kernel13GemmUniversalIN4cute5tupleIJiiiiEEENS1_10collective13CollectiveMmaINS1_35MainloopSm100TmaUmmaWarpSpecializedILi4ELi2ELi4ENS5_IJNS4_1CILi2EEESB_NSA_ILi1EEEEEEEENS5_IJNSA_ILi64EEENSA_ILi256EEESF_EEENS_12float_e4m3_tENS5_IJlSC_lEEESI_SJ_NS4_8TiledMMAINS4_8MMA_AtomIJNS4_10MMA_TraitsINS4_19SM100_MMA_F8F6F4_SSEJSI_SI_fSF_SG_NS4_17integral_constantINS4_4UMMA5MajorELSQ_0EEESR_NSO_INSP_7ScaleInELSS_0EEEST_EEEEEENS4_6LayoutINS5_IJSC_SC_SC_EEENS5_IJNSA_ILi0EEESY_SY_EEEEENS5_IJNS4_10UnderscoreES11_S11_EEEEENS4_23SM90_TMA_LOAD_MULTICASTENS4_14ComposedLayoutINS4_7SwizzleILi2ELi4ELi3EEENS4_18smem_ptr_flag_bitsILi8EEENSW_INS5_IJNSA_ILi8EEESF_EEENS5_IJSF_SC_EEEEEEEvNS4_8identityES14_S1E_vS1F_EENS_8epilogue10collective18CollectiveEpilogueINS1H_23Sm100TmaWarpSpecializedILi4ELi2ELi32ELb0ELb0EEEJSH_NS5_IJNSW_ISF_SC_EES1M_EEESI_SJ_SI_SJ_NS1H_6fusion15FusionCallbacksIS1L_NS1O_17LinearCombinationISI_fSI_fLNS_15FloatRoundStyleE2EEESH_S1N_JEEENS4_5SM1004TMEM4LOAD26SM100_TMEM_LOAD_16dp32b32xENS4_13SM90_TMA_LOADES1E_NS4_39AutoVectorizingCopyWithAssumedAlignmentILi128EEENS4_14SM90_TMA_STOREES1E_S20_S20_EEEvvEEEEvNT_6ParamsE --------------------------
	.section	.text._ZN7cutlass13device_kernelINS_4gemm6kernel13GemmUniversalIN4cute5tupleIJiiiiEEENS1_10collective13CollectiveMmaINS1_35MainloopSm100TmaUmmaWarpSpecializedILi4ELi2ELi4ENS5_IJNS4_1CILi2EEESB_NSA_ILi1EEEEEEEENS5_IJNSA_ILi64EEENSA_ILi256EEESF_EEENS_12float_e4m3_tENS5_IJlSC_lEEESI_SJ_NS4_8TiledMMAINS4_8MMA_AtomIJNS4_10MMA_TraitsINS4_19SM100_MMA_F8F6F4_SSEJSI_SI_fSF_SG_NS4_17integral_constantINS4_4UMMA5MajorELSQ_0EEESR_NSO_INSP_7ScaleInELSS_0EEEST_EEEEEENS4_6LayoutINS5_IJSC_SC_SC_EEENS5_IJNSA_ILi0EEESY_SY_EEEEENS5_IJNS4_10UnderscoreES11_S11_EEEEENS4_23SM90_TMA_LOAD_MULTICASTENS4_14ComposedLayoutINS4_7SwizzleILi2ELi4ELi3EEENS4_18smem_ptr_flag_bitsILi8EEENSW_INS5_IJNSA_ILi8EEESF_EEENS5_IJSF_SC_EEEEEEEvNS4_8identityES14_S1E_vS1F_EENS_8epilogue10collective18CollectiveEpilogueINS1H_23Sm100TmaWarpSpecializedILi4ELi2ELi32ELb0ELb0EEEJSH_NS5_IJNSW_ISF_SC_EES1M_EEESI_SJ_SI_SJ_NS1H_6fusion15FusionCallbacksIS1L_NS1O_17LinearCombinationISI_fSI_fLNS_15FloatRoundStyleE2EEESH_S1N_JEEENS4_5SM1004TMEM4LOAD26SM100_TMEM_LOAD_16dp32b32xENS4_13SM90_TMA_LOADES1E_NS4_39AutoVectorizingCopyWithAssumedAlignmentILi128EEENS4_14SM90_TMA_STOREES1E_S20_S20_EEEvvEEEEvNT_6ParamsE,"ax",@progbits
	.align	128
.text._ZN7cutlass13device_kernelINS_4gemm6kernel13GemmUniversalIN4cute5tupleIJiiiiEEENS1_10collective13CollectiveMmaINS1_35MainloopSm100TmaUmmaWarpSpecializedILi4ELi2ELi4ENS5_IJNS4_1CILi2EEESB_NSA_ILi1EEEEEEEENS5_IJNSA_ILi64EEENSA_ILi256EEESF_EEENS_12float_e4m3_tENS5_IJlSC_lEEESI_SJ_NS4_8TiledMMAINS4_8MMA_AtomIJNS4_10MMA_TraitsINS4_19SM100_MMA_F8F6F4_SSEJSI_SI_fSF_SG_NS4_17integral_constantINS4_4UMMA5MajorELSQ_0EEESR_NSO_INSP_7ScaleInELSS_0EEEST_EEEEEENS4_6LayoutINS5_IJSC_SC_SC_EEENS5_IJNSA_ILi0EEESY_SY_EEEEENS5_IJNS4_10UnderscoreES11_S11_EEEEENS4_23SM90_TMA_LOAD_MULTICASTENS4_14ComposedLayoutINS4_7SwizzleILi2ELi4ELi3EEENS4_18smem_ptr_flag_bitsILi8EEENSW_INS5_IJNSA_ILi8EEESF_EEENS5_IJSF_SC_EEEEEEEvNS4_8identityES14_S1E_vS1F_EENS_8epilogue10collective18CollectiveEpilogueINS1H_23Sm100TmaWarpSpecializedILi4ELi2ELi32ELb0ELb0EEEJSH_NS5_IJNSW_ISF_SC_EES1M_EEESI_SJ_SI_SJ_NS1H_6fusion15FusionCallbacksIS1L_NS1O_17LinearCombinationISI_fSI_fLNS_15FloatRoundStyleE2EEESH_S1N_JEEENS4_5SM1004TMEM4LOAD26SM100_TMEM_LOAD_16dp32b32xENS4_13SM90_TMA_LOADES1E_NS4_39AutoVectorizingCopyWithAssumedAlignmentILi128EEENS4_14SM90_TMA_STOREES1E_S20_S20_EEEvvEEEEvNT_6ParamsE:
        .type           _ZN7cutlass13device_kernelINS_4gemm6kernel13GemmUniversalIN4cute5tupleIJiiiiEEENS1_10collective13CollectiveMmaINS1_35MainloopSm100TmaUmmaWarpSpecializedILi4ELi2ELi4ENS5_IJNS4_1CILi2EEESB_NSA_ILi1EEEEEEEENS5_IJNSA_ILi64EEENSA_ILi256EEESF_EEENS_12float_e4m3_tENS5_IJlSC_lEEESI_SJ_NS4_8TiledMMAINS4_8MMA_AtomIJNS4_10MMA_TraitsINS4_19SM100_MMA_F8F6F4_SSEJSI_SI_fSF_SG_NS4_17integral_constantINS4_4UMMA5MajorELSQ_0EEESR_NSO_INSP_7ScaleInELSS_0EEEST_EEEEEENS4_6LayoutINS5_IJSC_SC_SC_EEENS5_IJNSA_ILi0EEESY_SY_EEEEENS5_IJNS4_10UnderscoreES11_S11_EEEEENS4_23SM90_TMA_LOAD_MULTICASTENS4_14ComposedLayoutINS4_7SwizzleILi2ELi4ELi3EEENS4_18smem_ptr_flag_bitsILi8EEENSW_INS5_IJNSA_ILi8EEESF_EEENS5_IJSF_SC_EEEEEEEvNS4_8identityES14_S1E_vS1F_EENS_8epilogue10collective18CollectiveEpilogueINS1H_23Sm100TmaWarpSpecializedILi4ELi2ELi32ELb0ELb0EEEJSH_NS5_IJNSW_ISF_SC_EES1M_EEESI_SJ_SI_SJ_NS1H_6fusion15FusionCallbacksIS1L_NS1O_17LinearCombinationISI_fSI_fLNS_15FloatRoundStyleE2EEESH_S1N_JEEENS4_5SM1004TMEM4LOAD26SM100_TMEM_LOAD_16dp32b32xENS4_13SM90_TMA_LOADES1E_NS4_39AutoVectorizingCopyWithAssumedAlignmentILi128EEENS4_14SM90_TMA_STOREES1E_S20_S20_EEEvvEEEEvNT_6ParamsE,@function
        .size           _ZN7cutlass13device_kernelINS_4gemm6kernel13GemmUniversalIN4cute5tupleIJiiiiEEENS1_10collective13CollectiveMmaINS1_35MainloopSm100TmaUmmaWarpSpecializedILi4ELi2ELi4ENS5_IJNS4_1CILi2EEESB_NSA_ILi1EEEEEEEENS5_IJNSA_ILi64EEENSA_ILi256EEESF_EEENS_12float_e4m3_tENS5_IJlSC_lEEESI_SJ_NS4_8TiledMMAINS4_8MMA_AtomIJNS4_10MMA_TraitsINS4_19SM100_MMA_F8F6F4_SSEJSI_SI_fSF_SG_NS4_17integral_constantINS4_4UMMA5MajorELSQ_0EEESR_NSO_INSP_7ScaleInELSS_0EEEST_EEEEEENS4_6LayoutINS5_IJSC_SC_SC_EEENS5_IJNSA_ILi0EEESY_SY_EEEEENS5_IJNS4_10UnderscoreES11_S11_EEEEENS4_23SM90_TMA_LOAD_MULTICASTENS4_14ComposedLayoutINS4_7SwizzleILi2ELi4ELi3EEENS4_18smem_ptr_flag_bitsILi8EEENSW_INS5_IJNSA_ILi8EEESF_EEENS5_IJSF_SC_EEEEEEEvNS4_8identityES14_S1E_vS1F_EENS_8epilogue10collective18CollectiveEpilogueINS1H_23Sm100TmaWarpSpecializedILi4ELi2ELi32ELb0ELb0EEEJSH_NS5_IJNSW_ISF_SC_EES1M_EEESI_SJ_SI_SJ_NS1H_6fusion15FusionCallbacksIS1L_NS1O_17LinearCombinationISI_fSI_fLNS_15FloatRoundStyleE2EEESH_S1N_JEEENS4_5SM1004TMEM4LOAD26SM100_TMEM_LOAD_16dp32b32xENS4_13SM90_TMA_LOADES1E_NS4_39AutoVectorizingCopyWithAssumedAlignmentILi128EEENS4_14SM90_TMA_STOREES1E_S20_S20_EEEvvEEEEvNT_6ParamsE,(.L_x_177 - _ZN7cutlass13device_kernelINS_4gemm6kernel13GemmUniversalIN4cute5tupleIJiiiiEEENS1_10collective13CollectiveMmaINS1_35MainloopSm100TmaUmmaWarpSpecializedILi4ELi2ELi4ENS5_IJNS4_1CILi2EEESB_NSA_ILi1EEEEEEEENS5_IJNSA_ILi64EEENSA_ILi256EEESF_EEENS_12float_e4m3_tENS5_IJlSC_lEEESI_SJ_NS4_8TiledMMAINS4_8MMA_AtomIJNS4_10MMA_TraitsINS4_19SM100_MMA_F8F6F4_SSEJSI_SI_fSF_SG_NS4_17integral_constantINS4_4UMMA5MajorELSQ_0EEESR_NSO_INSP_7ScaleInELSS_0EEEST_EEEEEENS4_6LayoutINS5_IJSC_SC_SC_EEENS5_IJNSA_ILi0EEESY_SY_EEEEENS5_IJNS4_10UnderscoreES11_S11_EEEEENS4_23SM90_TMA_LOAD_MULTICASTENS4_14ComposedLayoutINS4_7SwizzleILi2ELi4ELi3EEENS4_18smem_ptr_flag_bitsILi8EEENSW_INS5_IJNSA_ILi8EEESF_EEENS5_IJSF_SC_EEEEEEEvNS4_8identityES14_S1E_vS1F_EENS_8epilogue10collective18CollectiveEpilogueINS1H_23Sm100TmaWarpSpecializedILi4ELi2ELi32ELb0ELb0EEEJSH_NS5_IJNSW_ISF_SC_EES1M_EEESI_SJ_SI_SJ_NS1H_6fusion15FusionCallbacksIS1L_NS1O_17LinearCombinationISI_fSI_fLNS_15FloatRoundStyleE2EEESH_S1N_JEEENS4_5SM1004TMEM4LOAD26SM100_TMEM_LOAD_16dp32b32xENS4_13SM90_TMA_LOADES1E_NS4_39AutoVectorizingCopyWithAssumedAlignmentILi128EEENS4_14SM90_TMA_STOREES1E_S20_S20_EEEvvEEEEvNT_6ParamsE)
        .other          _ZN7cutlass13device_kernelINS_4gemm6kernel13GemmUniversalIN4cute5tupleIJiiiiEEENS1_10collective13CollectiveMmaINS1_35MainloopSm100TmaUmmaWarpSpecializedILi4ELi2ELi4ENS5_IJNS4_1CILi2EEESB_NSA_ILi1EEEEEEEENS5_IJNSA_ILi64EEENSA_ILi256EEESF_EEENS_12float_e4m3_tENS5_IJlSC_lEEESI_SJ_NS4_8TiledMMAINS4_8MMA_AtomIJNS4_10MMA_TraitsINS4_19SM100_MMA_F8F6F4_SSEJSI_SI_fSF_SG_NS4_17integral_constantINS4_4UMMA5MajorELSQ_0EEESR_NSO_INSP_7ScaleInELSS_0EEEST_EEEEEENS4_6LayoutINS5_IJSC_SC_SC_EEENS5_IJNSA_ILi0EEESY_SY_EEEEENS5_IJNS4_10UnderscoreES11_S11_EEEEENS4_23SM90_TMA_LOAD_MULTICASTENS4_14ComposedLayoutINS4_7SwizzleILi2ELi4ELi3EEENS4_18smem_ptr_flag_bitsILi8EEENSW_INS5_IJNSA_ILi8EEESF_EEENS5_IJSF_SC_EEEEEEEvNS4_8identityES14_S1E_vS1F_EENS_8epilogue10collective18CollectiveEpilogueINS1H_23Sm100TmaWarpSpecializedILi4ELi2ELi32ELb0ELb0EEEJSH_NS5_IJNSW_ISF_SC_EES1M_EEESI_SJ_SI_SJ_NS1H_6fusion15FusionCallbacksIS1L_NS1O_17LinearCombinationISI_fSI_fLNS_15FloatRoundStyleE2EEESH_S1N_JEEENS4_5SM1004TMEM4LOAD26SM100_TMEM_LOAD_16dp32b32xENS4_13SM90_TMA_LOADES1E_NS4_39AutoVectorizingCopyWithAssumedAlignmentILi128EEENS4_14SM90_TMA_STOREES1E_S20_S20_EEEvvEEEEvNT_6ParamsE,@"STO_CUDA_ENTRY STV_DEFAULT"
_ZN7cutlass13device_kernelINS_4gemm6kernel13GemmUniversalIN4cute5tupleIJiiiiEEENS1_10collective13CollectiveMmaINS1_35MainloopSm100TmaUmmaWarpSpecializedILi4ELi2ELi4ENS5_IJNS4_1CILi2EEESB_NSA_ILi1EEEEEEEENS5_IJNSA_ILi64EEENSA_ILi256EEESF_EEENS_12float_e4m3_tENS5_IJlSC_lEEESI_SJ_NS4_8TiledMMAINS4_8MMA_AtomIJNS4_10MMA_TraitsINS4_19SM100_MMA_F8F6F4_SSEJSI_SI_fSF_SG_NS4_17integral_constantINS4_4UMMA5MajorELSQ_0EEESR_NSO_INSP_7ScaleInELSS_0EEEST_EEEEEENS4_6LayoutINS5_IJSC_SC_SC_EEENS5_IJNSA_ILi0EEESY_SY_EEEEENS5_IJNS4_10UnderscoreES11_S11_EEEEENS4_23SM90_TMA_LOAD_MULTICASTENS4_14ComposedLayoutINS4_7SwizzleILi2ELi4ELi3EEENS4_18smem_ptr_flag_bitsILi8EEENSW_INS5_IJNSA_ILi8EEESF_EEENS5_IJSF_SC_EEEEEEEvNS4_8identityES14_S1E_vS1F_EENS_8epilogue10collective18CollectiveEpilogueINS1H_23Sm100TmaWarpSpecializedILi4ELi2ELi32ELb0ELb0EEEJSH_NS5_IJNSW_ISF_SC_EES1M_EEESI_SJ_SI_SJ_NS1H_6fusion15FusionCallbacksIS1L_NS1O_17LinearCombinationISI_fSI_fLNS_15FloatRoundStyleE2EEESH_S1N_JEEENS4_5SM1004TMEM4LOAD26SM100_TMEM_LOAD_16dp32b32xENS4_13SM90_TMA_LOADES1E_NS4_39AutoVectorizingCopyWithAssumedAlignmentILi128EEENS4_14SM90_TMA_STOREES1E_S20_S20_EEEvvEEEEvNT_6ParamsE:
[----:B------:R-:W1:Y:S01]  /*0000*/  LDC R1, c[0x0][0x37c] ;  /* 0x0000df00ff017b82 */ /* 0x000e620000000800 */
[----:B------:R-:W2:Y:S01]  /*0010*/  S2R R95, SR_TID.X ;  /* 0x00000000005f7919 */ /* 0x000ea20000002100 */
[----:B------:R-:W3:Y:S01]  /*0020*/  LDCU.64 UR8, c[0x0][0x890] ;  /* 0x00011200ff0877ac */ /* 0x000ee20008000a00 */
[----:B------:R-:W-:Y:S02]  /*0030*/  PRMT R85, RZ, 0x7610, R85 ;  /* 0x00007610ff557816 */ /* 0x000fe40000000055 */
[----:B------:R-:W-:Y:S01]  /*0040*/  ELECT P3, URZ, PT ;  /* 0x0000000000ff782f */ /* 0x000fe20003860000 */
[----:B---3--:R-:W-:-:S04]  /*0050*/  UISETP.NE.U32.AND UP0, UPT, UR8, URZ, UPT ;  /* 0x000000ff0800728c */ /* 0x008fc8000bf05070 */
[----:B------:R-:W-:Y:S01]  /*0060*/  UISETP.NE.AND.EX UP0, UPT, UR9, URZ, UPT, UP0 ;  /* 0x000000ff0900728c */ /* 0x000fe2000bf05300 */
[----:B--2---:R-:W-:-:S05]  /*0070*/  SHF.R.U32.HI R86, RZ, 0x5, R95 ;  /* 0x00000005ff567819 */ /* 0x004fca000001165f */
[----:B------:R-:W2:Y:S02]  /*0080*/  SHFL.IDX PT, R0, R86, RZ, 0x1f ;  /* 0x00001fff56007589 */ /* 0x000ea400000e0000 */
[----:B--2---:R-:W-:Y:S01]  /*0090*/  R2UR UR17, R0 ;  /* 0x00000000001172ca */ /* 0x004fe200000e0000 */
[----:B-1----:R-:W-:-:S14]  /*00a0*/  BRA.U UP0, `(.L_x_0) ;  /* 0x0000000100307547 */ /* 0x002fdc000b800000 */
[----:B------:R-:W1:Y:S02]  /*00b0*/  LDCU.64 UR4, c[0x0][0x888] ;  /* 0x00011100ff0477ac */ /* 0x000e640008000a00 */
[----:B-1----:R-:W-:-:S04]  /*00c0*/  UISETP.NE.U32.AND UP0, UPT, UR4, URZ, UPT ;  /* 0x000000ff0400728c */ /* 0x002fc8000bf05070 */
[----:B------:R-:W-:-:S09]  /*00d0*/  UISETP.NE.AND.EX UP0, UPT, UR5, URZ, UPT, UP0 ;  /* 0x000000ff0500728c */ /* 0x000fd2000bf05300 */
[----:B------:R-:W-:Y:S05]  /*00e0*/  BRA.U !UP0, `(.L_x_1) ;  /* 0x0000000108147547 */ /* 0x000fea000b800000 */
[----:B------:R-:W1:Y:S01]  /*00f0*/  LDC.64 R2, c[0x0][0x888] ;  /* 0x00022200ff027b82 */ /* 0x000e620000000a00 */
[----:B------:R-:W1:Y:S02]  /*0100*/  LDCU.64 UR4, c[0x0][0x358] ;  /* 0x00006b00ff0477ac */ /* 0x000e640008000a00 */
[----:B-1----:R1:W5:Y:S01]  /*0110*/  LDG.E R41, desc[UR4][R2.64] ;  /* 0x0000000402297981 */ /* 0x002362000c1e1900 */
[----:B------:R-:W-:Y:S01]  /*0120*/  HFMA2 R85, -RZ, RZ, 0, 5.9604644775390625e-08 ;  /* 0x00000001ff557431 */ /* 0x000fe200000001ff */
[----:B------:R-:W-:Y:S05]  /*0130*/  BRA `(.L_x_0) ;  /* 0x00000000000c7947 */ /* 0x000fea0003800000 */
.L_x_1:
[----:B------:R-:W1:Y:S01]  /*0140*/  LDCU UR4, c[0x0][0x880] ;  /* 0x00011000ff0477ac */ /* 0x000e620008000800 */
[----:B------:R-:W-:Y:S01]  /*0150*/  HFMA2 R85, -RZ, RZ, 0, 5.9604644775390625e-08 ;  /* 0x00000001ff557431 */ /* 0x000fe200000001ff */
[----:B-1----:R-:W-:-:S07]  /*0160*/  MOV R41, UR4 ;  /* 0x0000000400297c02 */ /* 0x002fce0008000f00 */
.L_x_0:
[----:B------:R-:W2:Y:S02]  /*0170*/  LDCU.64 UR4, c[0x0][0x8b0] ;  /* 0x00011600ff0477ac */ /* 0x000ea40008000a00 */
[----:B--2---:R-:W-:-:S04]  /*0180*/  UISETP.NE.U32.AND UP0, UPT, UR4, URZ, UPT ;  /* 0x000000ff0400728c */ /* 0x004fc8000bf05070 */
[----:B------:R-:W-:-:S09]  /*0190*/  UISETP.NE.AND.EX UP0, UPT, UR5, URZ, UPT, UP0 ;  /* 0x000000ff0500728c */ /* 0x000fd2000bf05300 */
[----:B------:R-:W-:Y:S05]  /*01a0*/  BRA.U UP0, `(.L_x_2) ;  /* 0x0000000100287547 */ /* 0x000fea000b800000 */
[----:B------:R-:W2:Y:S02]  /*01b0*/  LDCU.64 UR4, c[0x0][0x8a8] ;  /* 0x00011500ff0477ac */ /* 0x000ea40008000a00 */
[----:B--2---:R-:W-:-:S04]  /*01c0*/  UISETP.NE.U32.AND UP0, UPT, UR4, URZ, UPT ;  /* 0x000000ff0400728c */ /* 0x004fc8000bf05070 */
[----:B------:R-:W-:-:S09]  /*01d0*/  UISETP.NE.AND.EX UP0, UPT, UR5, URZ, UPT, UP0 ;  /* 0x000000ff0500728c */ /* 0x000fd2000bf05300 */
[----:B------:R-:W-:Y:S05]  /*01e0*/  BRA.U !UP0, `(.L_x_3) ;  /* 0x0000000108107547 */ /* 0x000fea000b800000 */
[----:B------:R-:W2:Y:S01]  /*01f0*/  LDC.64 R38, c[0x0][0x8a8] ;  /* 0x00022a00ff267b82 */ /* 0x000ea20000000a00 */
[----:B------:R-:W2:Y:S02]  /*0200*/  LDCU.64 UR4, c[0x0][0x358] ;  /* 0x00006b00ff0477ac */ /* 0x000ea40008000a00 */
[----:B--2---:R2:W5:Y:S01]  /*0210*/  LDG.E R38, desc[UR4][R38.64] ;  /* 0x0000000426267981 */ /* 0x004562000c1e1900 */
[----:B------:R-:W-:Y:S05]  /*0220*/  BRA `(.L_x_2) ;  /* 0x0000000000087947 */ /* 0x000fea0003800000 */
.L_x_3:
[----:B------:R-:W2:Y:S02]  /*0230*/  LDCU UR4, c[0x0][0x8a0] ;  /* 0x00011400ff0477ac */ /* 0x000ea40008000800 */
[----:B--2---:R-:W-:Y:S02]  /*0240*/  MOV R38, UR4 ;  /* 0x0000000400267c02 */ /* 0x004fe40008000f00 */
.L_x_2:
[----:B------:R-:W-:Y:S01]  /*0250*/  IMAD.U32 R0, RZ, RZ, UR17 ;  /* 0x00000011ff007e24 */ /* 0x000fe2000f8e00ff */
[----:B------:R-:W-:Y:S04]  /*0260*/  BSSY.RECONVERGENT B0, `(.L_x_4) ;  /* 0x000000c000007945 */ /* 0x000fe80003800200 */
[C---:B------:R-:W-:Y:S02]  /*0270*/  ISETP.NE.OR P1, PT, R0.reuse, 0x1, !P3 ;  /* 0x000000010000780c */ /* 0x040fe40005f25670 */
[----:B------:R-:W-:-:S11]  /*0280*/  ISETP.NE.OR P0, PT, R0, 0x3, !P3 ;  /* 0x000000030000780c */ /* 0x000fd60005f05670 */
[----:B------:R-:W-:Y:S05]  /*0290*/  @P1 BRA `(.L_x_5) ;  /* 0x0000000000201947 */ /* 0x000fea0003800000 */
[----:B------:R-:W3:Y:S02]  /*02a0*/  LDCU.64 UR4, c[0x0][0x348] ;  /* 0x00006900ff0477ac */ /* 0x000ee40008000a00 */
[----:B---3--:R-:W-:Y:S02]  /*02b0*/  UIADD3 UR6, UP1, UPT, UR4, 0x80, URZ ;  /* 0x0000008004067890 */ /* 0x008fe4000ff3e0ff */
[----:B------:R-:W-:Y:S02]  /*02c0*/  UIADD3 UR4, UP0, UPT, UR4, 0x180, URZ ;  /* 0x0000018004047890 */ /* 0x000fe4000ff1e0ff */
[----:B------:R-:W-:Y:S02]  /*02d0*/  UIADD3.X UR7, UPT, UPT, URZ, UR5, URZ, UP1, !UPT ;  /* 0x00000005ff077290 */ /* 0x000fe40008ffe4ff */
[----:B------:R-:W-:-:S07]  /*02e0*/  UIADD3.X UR5, UPT, UPT, URZ, UR5, URZ, UP0, !UPT ;  /* 0x00000005ff057290 */ /* 0x000fce00087fe4ff */
[----:B------:R3:W-:Y:S02]  /*02f0*/  UTMACCTL.PF [UR6] ;  /* 0x00000000060079b9 */ /* 0x0007e40008040000 */
[----:B------:R3:W-:Y:S02]  /*0300*/  UTMACCTL.PF [UR4] ;  /* 0x00000000040079b9 */ /* 0x0007e40008040000 */
[----:B---3--:R-:W-:Y:S01]  /*0310*/  NOP ;  /* 0x0000000000007918 */ /* 0x008fe20000000000 */
.L_x_5:
[----:B------:R-:W-:Y:S05]  /*0320*/  BSYNC.RECONVERGENT B0 ;  /* 0x0000000000007941 */ /* 0x000fea0003800200 */
.L_x_4:
[----:B------:R-:W-:Y:S04]  /*0330*/  BSSY.RECONVERGENT B0, `(.L_x_6) ;  /* 0x000000a000007945 */ /* 0x000fe80003800200 */
        /* <DEDUP_REMOVED lines=9> */
.L_x_7:
[----:B------:R-:W-:Y:S05]  /*03d0*/  BSYNC.RECONVERGENT B0 ;  /* 0x0000000000007941 */ /* 0x000fea0003800200 */
.L_x_6:
[----:B------:R-:W3:Y:S01]  /*03e0*/  LDCU.64 UR4, c[0x0][0x888] ;  /* 0x00011100ff0477ac */ /* 0x000ee20008000a00 */
[----:B------:R-:W-:Y:S02]  /*03f0*/  UISETP.EQ.U32.AND UP1, UPT, UR8, URZ, UPT ;  /* 0x000000ff0800728c */ /* 0x000fe4000bf22070 */
[----:B------:R-:W-:Y:S02]  /*0400*/  UPLOP3.LUT UP3, UPT, UPT, UPT, UPT, 0x80, 0x8 ;  /* 0x000000000008789c */ /* 0x000fe40003f6f070 */
[----:B---3--:R-:W-:-:S04]  /*0410*/  UISETP.NE.U32.AND UP0, UPT, UR4, URZ, UPT ;  /* 0x000000ff0400728c */ /* 0x008fc8000bf05070 */
[----:B------:R-:W-:-:S04]  /*0420*/  UISETP.NE.AND.EX UP0, UPT, UR5, URZ, UPT, UP0 ;  /* 0x000000ff0500728c */ /* 0x000fc8000bf05300 */
[----:B------:R-:W-:-:S04]  /*0430*/  UISETP.EQ.OR.EX UP2, UPT, UR9, URZ, !UP0, UP1 ;  /* 0x000000ff0900728c */ /* 0x000fc8000c742710 */
[----:B------:R-:W-:-:S06]  /*0440*/  UP2UR UR4, UPR, URZ, 0x4 ;  /* 0x00000004ff047883 */ /* 0x000fcc0008000000 */
[----:B------:R-:W-:Y:S01]  /*0450*/  MOV R88, UR4 ;  /* 0x0000000400587c02 */ /* 0x000fe20008000f00 */
[----:B------:R-:W-:Y:S06]  /*0460*/  BRA.U !UP2, `(.L_x_8) ;  /* 0x000000010a207547 */ /* 0x000fec000b800000 */
[----:B------:R-:W-:Y:S01]  /*0470*/  UISETP.NE.U32.AND UP1, UPT, UR8, URZ, UPT ;  /* 0x000000ff0800728c */ /* 0x000fe2000bf25070 */
[----:B-----5:R-:W-:Y:S01]  /*0480*/  FSETP.NEU.AND P0, PT, R41, RZ, PT ;  /* 0x000000ff2900720b */ /* 0x020fe20003f0d000 */
[----:B------:R-:W-:Y:S02]  /*0490*/  USEL UR4, URZ, 0xffffffff, UP0 ;  /* 0xffffffffff047887 */ /* 0x000fe40008000000 */
[----:B------:R-:W-:-:S10]  /*04a0*/  UISETP.NE.AND.EX UP1, UPT, UR9, URZ, UPT, UP1 ;  /* 0x000000ff0900728c */ /* 0x000fd4000bf25310 */
[----:B------:R-:W-:Y:S01]  /*04b0*/  VOTEU.ANY UP0, P0 ;  /* 0x0000000000ff7886 */ /* 0x000fe20000000100 */
[----:B------:R-:W-:-:S04]  /*04c0*/  @!UP1 USEL UR4, URZ, 0xffffffff, UP0 ;  /* 0xffffffffff049887 */ /* 0x000fc80008000000 */
[----:B------:R-:W-:-:S04]  /*04d0*/  ULOP3.LUT UR4, UR4, 0x1, URZ, 0xc0, !UPT ;  /* 0x0000000104047892 */ /* 0x000fc8000f8ec0ff */
[----:B------:R-:W-:-:S11]  /*04e0*/  UISETP.NE.U32.AND UP3, UPT, UR4, 0x1, UPT ;  /* 0x000000010400788c */ /* 0x000fd6000bf65070 */
.L_x_8:
[----:B-1----:R-:W1:Y:S01]  /*04f0*/  SHFL.IDX PT, R2, R86, RZ, 0x1f ;  /* 0x00001fff56027589 */ /* 0x002e6200000e0000 */
[----:B------:R-:W-:-:S04]  /*0500*/  UISETP.NE.AND UP0, UPT, UR17, 0x2, UPT ;  /* 0x000000021100788c */ /* 0x000fc8000bf05270 */
[----:B------:R-:W-:Y:S01]  /*0510*/  USEL UR48, URZ, 0x1, UP0 ;  /* 0x00000001ff307887 */ /* 0x000fe20008000000 */
[----:B-1----:R-:W-:-:S13]  /*0520*/  ISETP.NE.AND P0, PT, R2, RZ, PT ;  /* 0x000000ff0200720c */ /* 0x002fda0003f05270 */
[----:B------:R-:W-:Y:S05]  /*0530*/  @P0 BRA `(.L_x_9) ;  /* 0x0000000000580947 */ /* 0x000fea0003800000 */
[----:B------:R-:W1:Y:S01]  /*0540*/  S2UR UR4, SR_CgaCtaId ;  /* 0x00000000000479c3 */ /* 0x000e620000008800 */
[----:B------:R-:W-:Y:S01]  /*0550*/  UMOV UR5, 0x400 ;  /* 0x0000040000057882 */ /* 0x000fe20000000000 */
[----:B------:R-:W-:Y:S01]  /*0560*/  UMOV UR8, 0x1 ;  /* 0x0000000100087882 */ /* 0x000fe20000000000 */
[----:B------:R-:W-:Y:S01]  /*0570*/  UMOV UR6, 0x3 ;  /* 0x0000000300067882 */ /* 0x000fe20000000000 */
[----:B------:R-:W-:-:S04]  /*0580*/  UIADD3 UR8, UPT, UPT, -UR8, 0x100000, URZ ;  /* 0x0010000008087890 */ /* 0x000fc8000fffe1ff */
[----:B------:R-:W-:Y:S02]  /*0590*/  USHF.L.U32 UR9, UR8, 0xb, URZ ;  /* 0x0000000b08097899 */ /* 0x000fe400080006ff */
[----:B------:R-:W-:Y:S02]  /*05a0*/  USHF.L.U32 UR8, UR8, 0x1, URZ ;  /* 0x0000000108087899 */ /* 0x000fe400080006ff */
[----:B------:R-:W-:-:S04]  /*05b0*/  UIADD3 UR6, UPT, UPT, -UR6, 0x100000, URZ ;  /* 0x0010000006067890 */ /* 0x000fc8000fffe1ff */
[----:B------:R-:W-:Y:S02]  /*05c0*/  USHF.L.U32 UR7, UR6, 0xb, URZ ;  /* 0x0000000b06077899 */ /* 0x000fe400080006ff */
[----:B------:R-:W-:Y:S01]  /*05d0*/  USHF.L.U32 UR6, UR6, 0x1, URZ ;  /* 0x0000000106067899 */ /* 0x000fe200080006ff */
[----:B------:R-:W-:Y:S01]  /*05e0*/  ELECT P0, URZ, PT ;  /* 0x0000000000ff782f */ /* 0x000fe20003800000 */
[----:B-1----:R-:W-:Y:S01]  /*05f0*/  ULEA UR4, UR4, UR5, 0x18 ;  /* 0x0000000504047291 */ /* 0x002fe2000f8ec0ff */
[----:B------:R-:W1:Y:S11]  /*0600*/  FENCE.VIEW.ASYNC.S ;  /* 0x00000000000073c6 */ /* 0x000e760000000000 */
[----:B-1----:R1:W3:Y:S01]  /*0610*/  SYNCS.EXCH.64 URZ, [UR4], UR8 ;  /* 0x0000000804ff75b2 */ /* 0x0022e20008000100 */
[----:B------:R1:W4:Y:S01]  /*0620*/  SYNCS.EXCH.64 URZ, [UR4+0x20], UR6 ;  /* 0x0000200604ff75b2 */ /* 0x0003220008000100 */
[----:B------:R1:W1:Y:S01]  /*0630*/  SYNCS.EXCH.64 URZ, [UR4+0x8], UR8 ;  /* 0x0000080804ff75b2 */ /* 0x0002620008000100 */
[----:B------:R1:W1:Y:S01]  /*0640*/  SYNCS.EXCH.64 URZ, [UR4+0x28], UR6 ;  /* 0x0000280604ff75b2 */ /* 0x0002620008000100 */
[----:B------:R1:W1:Y:S01]  /*0650*/  SYNCS.EXCH.64 URZ, [UR4+0x10], UR8 ;  /* 0x0000100804ff75b2 */ /* 0x0002620008000100 */
[----:B------:R1:W1:Y:S01]  /*0660*/  SYNCS.EXCH.64 URZ, [UR4+0x30], UR6 ;  /* 0x0000300604ff75b2 */ /* 0x0002620008000100 */
[----:B------:R1:W1:Y:S01]  /*0670*/  SYNCS.EXCH.64 URZ, [UR4+0x18], UR8 ;  /* 0x0000180804ff75b2 */ /* 0x0002620008000100 */
[----:B------:R1:W1:Y:S01]  /*0680*/  SYNCS.EXCH.64 URZ, [UR4+0x38], UR6 ;  /* 0x0000380604ff75b2 */ /* 0x0002620008000100 */
[----:B------:R-:W-:Y:S01]  /*0690*/  NOP ;  /* 0x0000000000007918 */ /* 0x000fe20000000000 */
.L_x_9:
[----:B------:R-:W2:Y:S01]  /*06a0*/  SHFL.IDX PT, R2, R86, RZ, 0x1f ;  /* 0x00001fff56027589 */ /* 0x000ea200000e0000 */
[----:B------:R-:W-:Y:S01]  /*06b0*/  NOP ;  /* 0x0000000000007918 */ /* 0x000fe20000000000 */
[----:B--2---:R-:W-:-:S13]  /*06c0*/  ISETP.NE.AND P0, PT, R2, 0x1, PT ;  /* 0x000000010200780c */ /* 0x004fda0003f05270 */
[----:B------:R-:W-:Y:S05]  /*06d0*/  @P0 BRA `(.L_x_10) ;  /* 0x0000000000580947 */ /* 0x000fea0003800000 */
[----:B-1----:R-:W1:Y:S01]  /*06e0*/  S2UR UR4, SR_CgaCtaId ;  /* 0x00000000000479c3 */ /* 0x002e620000008800 */
        /* <DEDUP_REMOVED lines=12> */
[----:B-1----:R2:W1:Y:S01]  /*07b0*/  SYNCS.EXCH.64 URZ, [UR4+0x40], UR8 ;  /* 0x0000400804ff75b2 */ /* 0x0024620008000100 */
[----:B------:R2:W1:Y:S01]  /*07c0*/  SYNCS.EXCH.64 URZ, [UR4+0x60], UR6 ;  /* 0x0000600604ff75b2 */ /* 0x0004620008000100 */
[----:B------:R2:W1:Y:S01]  /*07d0*/  SYNCS.EXCH.64 URZ, [UR4+0x48], UR8 ;  /* 0x0000480804ff75b2 */ /* 0x0004620008000100 */
[----:B------:R2:W1:Y:S01]  /*07e0*/  SYNCS.EXCH.64 URZ, [UR4+0x68], UR6 ;  /* 0x0000680604ff75b2 */ /* 0x0004620008000100 */
[----:B------:R2:W1:Y:S01]  /*07f0*/  SYNCS.EXCH.64 URZ, [UR4+0x50], UR8 ;  /* 0x0000500804ff75b2 */ /* 0x0004620008000100 */
[----:B------:R2:W1:Y:S01]  /*0800*/  SYNCS.EXCH.64 URZ, [UR4+0x70], UR6 ;  /* 0x0000700604ff75b2 */ /* 0x0004620008000100 */
[----:B------:R2:W1:Y:S01]  /*0810*/  SYNCS.EXCH.64 URZ, [UR4+0x58], UR8 ;  /* 0x0000580804ff75b2 */ /* 0x0004620008000100 */
[----:B------:R2:W1:Y:S02]  /*0820*/  SYNCS.EXCH.64 URZ, [UR4+0x78], UR6 ;  /* 0x0000780604ff75b2 */ /* 0x0004640008000100 */
[----:B--2---:R-:W-:Y:S01]  /*0830*/  NOP ;  /* 0x0000000000007918 */ /* 0x004fe20000000000 */
.L_x_10:
[----:B------:R-:W2:Y:S01]  /*0840*/  SHFL.IDX PT, R2, R86, RZ, 0x1f ;  /* 0x00001fff56027589 */ /* 0x000ea200000e0000 */
[----:B------:R-:W-:Y:S01]  /*0850*/  NOP ;  /* 0x0000000000007918 */ /* 0x000fe20000000000 */
[----:B--2---:R-:W-:-:S13]  /*0860*/  ISETP.NE.AND P0, PT, R2, 0x3, PT ;  /* 0x000000030200780c */ /* 0x004fda0003f05270 */
[----:B------:R-:W-:Y:S05]  /*0870*/  @P0 BRA `(.L_x_11) ;  /* 0x0000000000300947 */ /* 0x000fea0003800000 */
[----:B-1----:R-:W1:Y:S01]  /*0880*/  S2UR UR6, SR_CgaCtaId ;  /* 0x00000000000679c3 */ /* 0x002e620000008800 */
[----:B------:R-:W-:Y:S01]  /*0890*/  UMOV UR4, 0x400 ;  /* 0x0000040000047882 */ /* 0x000fe20000000000 */
[----:B------:R-:W-:Y:S01]  /*08a0*/  UMOV UR5, 0x20 ;  /* 0x0000002000057882 */ /* 0x000fe20000000000 */
[----:B------:R-:W-:Y:S01]  /*08b0*/  ELECT P0, URZ, PT ;  /* 0x0000000000ff782f */ /* 0x000fe20003800000 */
[----:B-1----:R-:W-:Y:S02]  /*08c0*/  ULEA UR6, UR6, UR4, 0x18 ;  /* 0x0000000406067291 */ /* 0x002fe4000f8ec0ff */
[----:B------:R-:W-:-:S04]  /*08d0*/  UIADD3 UR4, UPT, UPT, -UR5, 0x100000, URZ ;  /* 0x0010000005047890 */ /* 0x000fc8000fffe1ff */
[----:B------:R-:W-:Y:S02]  /*08e0*/  USHF.L.U32 UR5, UR4, 0xb, URZ ;  /* 0x0000000b04057899 */ /* 0x000fe400080006ff */
[----:B------:R-:W-:Y:S01]  /*08f0*/  USHF.L.U32 UR4, UR4, 0x1, URZ ;  /* 0x0000000104047899 */ /* 0x000fe200080006ff */
[----:B------:R-:W1:Y:S11]  /*0900*/  FENCE.VIEW.ASYNC.S ;  /* 0x00000000000073c6 */ /* 0x000e760000000000 */
[----:B-1----:R2:W1:Y:S01]  /*0910*/  SYNCS.EXCH.64 URZ, [UR6+0x80], UR4 ;  /* 0x0000800406ff75b2 */ /* 0x0024620008000100 */
[----:B------:R2:W1:Y:S02]  /*0920*/  SYNCS.EXCH.64 URZ, [UR6+0x88], UR4 ;  /* 0x0000880406ff75b2 */ /* 0x0004640008000100 */
[----:B--2---:R-:W-:Y:S01]  /*0930*/  NOP ;  /* 0x0000000000007918 */ /* 0x004fe20000000000 */
.L_x_11:
[----:B------:R-:W2:Y:S01]  /*0940*/  SHFL.IDX PT, R2, R86, RZ, 0x1f ;  /* 0x00001fff56027589 */ /* 0x000ea200000e0000 */
[----:B------:R-:W-:Y:S01]  /*0950*/  NOP ;  /* 0x0000000000007918 */ /* 0x000fe20000000000 */
[----:B--2---:R-:W-:-:S13]  /*0960*/  ISETP.NE.AND P0, PT, R2, 0x4, PT ;  /* 0x000000040200780c */ /* 0x004fda0003f05270 */
[----:B------:R-:W-:Y:S05]  /*0970*/  @P0 BRA `(.L_x_12) ;  /* 0x00000000004c0947 */ /* 0x000fea0003800000 */
[----:B-1----:R-:W1:Y:S01]  /*0980*/  S2UR UR6, SR_CgaCtaId ;  /* 0x00000000000679c3 */ /* 0x002e620000008800 */
[----:B------:R-:W-:Y:S01]  /*0990*/  UMOV UR4, 0x3a0 ;  /* 0x000003a000047882 */ /* 0x000fe20000000000 */
[----:B------:R-:W-:Y:S01]  /*09a0*/  UMOV UR5, 0x400 ;  /* 0x0000040000057882 */ /* 0x000fe20000000000 */
[----:B------:R-:W-:Y:S01]  /*09b0*/  USEL UR4, UR4, 0x320, UP3 ;  /* 0x0000032004047887 */ /* 0x000fe20009800000 */
[----:B------:R-:W-:Y:S01]  /*09c0*/  UMOV UR8, 0x1 ;  /* 0x0000000100087882 */ /* 0x000fe20000000000 */
[----:B------:R-:W-:Y:S01]  /*09d0*/  ELECT P0, URZ, PT ;  /* 0x0000000000ff782f */ /* 0x000fe20003800000 */
[----:B------:R-:W-:-:S04]  /*09e0*/  UIADD3 UR8, UPT, UPT, -UR8, 0x100000, URZ ;  /* 0x0010000008087890 */ /* 0x000fc8000fffe1ff */
[----:B------:R-:W-:Y:S02]  /*09f0*/  USHF.L.U32 UR9, UR8, 0xb, URZ ;  /* 0x0000000b08097899 */ /* 0x000fe400080006ff */
[----:B------:R-:W-:Y:S02]  /*0a00*/  USHF.L.U32 UR8, UR8, 0x1, URZ ;  /* 0x0000000108087899 */ /* 0x000fe400080006ff */
[----:B-1----:R-:W-:Y:S02]  /*0a10*/  ULEA UR6, UR6, UR5, 0x18 ;  /* 0x0000000506067291 */ /* 0x002fe4000f8ec0ff */
[----:B------:R-:W-:-:S04]  /*0a20*/  UIADD3 UR4, UPT, UPT, -UR4, 0x100000, URZ ;  /* 0x0010000004047890 */ /* 0x000fc8000fffe1ff */
[----:B------:R-:W-:Y:S02]  /*0a30*/  USHF.L.U32 UR5, UR4, 0xb, URZ ;  /* 0x0000000b04057899 */ /* 0x000fe400080006ff */
[----:B------:R-:W-:Y:S01]  /*0a40*/  USHF.L.U32 UR4, UR4, 0x1, URZ ;  /* 0x0000000104047899 */ /* 0x000fe200080006ff */
[----:B------:R-:W1:Y:S03]  /*0a50*/  FENCE.VIEW.ASYNC.S ;  /* 0x00000000000073c6 */ /* 0x000e660000000000 */
[----:B-1----:R2:W1:Y:S08]  /*0a60*/  SYNCS.EXCH.64 URZ, [UR6+0x90], UR8 ;  /* 0x0000900806ff75b2 */ /* 0x0024700008000100 */
[----:B------:R2:W1:Y:S01]  /*0a70*/  SYNCS.EXCH.64 URZ, [UR6+0xa0], UR4 ;  /* 0x0000a00406ff75b2 */ /* 0x0004620008000100 */
[----:B------:R2:W1:Y:S01]  /*0a80*/  SYNCS.EXCH.64 URZ, [UR6+0x98], UR8 ;  /* 0x0000980806ff75b2 */ /* 0x0004620008000100 */
[----:B------:R2:W1:Y:S02]  /*0a90*/  SYNCS.EXCH.64 URZ, [UR6+0xa8], UR4 ;  /* 0x0000a80406ff75b2 */ /* 0x0004640008000100 */
[----:B--2---:R-:W-:Y:S01]  /*0aa0*/  NOP ;  /* 0x0000000000007918 */ /* 0x004fe20000000000 */
.L_x_12:
        /* <DEDUP_REMOVED lines=26> */
.L_x_13:
[----:B------:R-:W2:Y:S01]  /*0c50*/  SHFL.IDX PT, R2, R86, RZ, 0x1f ;  /* 0x00001fff56027589 */ /* 0x000ea200000e0000 */
[----:B------:R-:W-:Y:S01]  /*0c60*/  NOP ;  /* 0x0000000000007918 */ /* 0x000fe20000000000 */
[----:B--2---:R-:W-:-:S13]  /*0c70*/  ISETP.NE.AND P0, PT, R2, 0x3, PT ;  /* 0x000000030200780c */ /* 0x004fda0003f05270 */
[----:B------:R-:W-:Y:S05]  /*0c80*/  @P0 BRA `(.L_x_14) ;  /* 0x0000000000380947 */ /* 0x000fea0003800000 */
[----:B------:R-:W2:Y:S01]  /*0c90*/  S2UR UR5, SR_CgaCtaId ;  /* 0x00000000000579c3 */ /* 0x000ea20000008800 */
[----:B-1----:R-:W-:Y:S01]  /*0ca0*/  UMOV UR4, 0x400 ;  /* 0x0000040000047882 */ /* 0x002fe20000000000 */
[----:B------:R-:W-:Y:S01]  /*0cb0*/  UMOV UR6, 0x20 ;  /* 0x0000002000067882 */ /* 0x000fe20000000000 */
[----:B------:R-:W-:Y:S01]  /*0cc0*/  ELECT P0, URZ, PT ;  /* 0x0000000000ff782f */ /* 0x000fe20003800000 */
[----:B------:R-:W-:-:S04]  /*0cd0*/  UIADD3 UR6, UPT, UPT, -UR6, 0x100000, URZ ;  /* 0x0010000006067890 */ /* 0x000fc8000fffe1ff */
[----:B------:R-:W-:Y:S02]  /*0ce0*/  USHF.L.U32 UR7, UR6, 0xb, URZ ;  /* 0x0000000b06077899 */ /* 0x000fe400080006ff */
[----:B------:R-:W-:Y:S02]  /*0cf0*/  USHF.L.U32 UR6, UR6, 0x1, URZ ;  /* 0x0000000106067899 */ /* 0x000fe400080006ff */
[----:B--2---:R-:W-:Y:S01]  /*0d00*/  ULEA UR4, UR5, UR4, 0x18 ;  /* 0x0000000405047291 */ /* 0x004fe2000f8ec0ff */
[----:B------:R-:W1:Y:S11]  /*0d10*/  FENCE.VIEW.ASYNC.S ;  /* 0x00000000000073c6 */ /* 0x000e760000000000 */
[----:B-1----:R2:W1:Y:S01]  /*0d20*/  SYNCS.EXCH.64 URZ, [UR4+0xf0], UR6 ;  /* 0x0000f00604ff75b2 */ /* 0x0024620008000100 */
[----:B------:R2:W1:Y:S01]  /*0d30*/  SYNCS.EXCH.64 URZ, [UR4+0x100], UR6 ;  /* 0x0001000604ff75b2 */ /* 0x0004620008000100 */
[----:B------:R2:W1:Y:S01]  /*0d40*/  SYNCS.EXCH.64 URZ, [UR4+0xf8], UR6 ;  /* 0x0000f80604ff75b2 */ /* 0x0004620008000100 */
[----:B------:R2:W1:Y:S02]  /*0d50*/  SYNCS.EXCH.64 URZ, [UR4+0x108], UR6 ;  /* 0x0001080604ff75b2 */ /* 0x0004640008000100 */
[----:B--2---:R-:W-:Y:S01]  /*0d60*/  NOP ;  /* 0x0000000000007918 */ /* 0x004fe20000000000 */
.L_x_14:
[----:B-1----:R-:W1:Y:S01]  /*0d70*/  LDCU UR4, c[0x0][0x36c] ;  /* 0x00006d80ff0477ac */ /* 0x002e620008000800 */
[----:B------:R-:W-:Y:S01]  /*0d80*/  ISETP.NE.OR P3, PT, R0, 0x2, !P3 ;  /* 0x000000020000780c */ /* 0x000fe20005f65670 */
[----:B------:R-:W-:Y:S01]  /*0d90*/  NOP ;  /* 0x0000000000007918 */ /* 0x000fe20000000000 */
[----:B------:R-:W-:Y:S01]  /*0da0*/  LOP3.LUT R0, R95, 0x1f, RZ, 0xc0, !PT ;  /* 0x0000001f5f007812 */ /* 0x000fe200078ec0ff */
[----:B------:R-:W-:Y:S02]  /*0db0*/  UISETP.NE.AND UP4, UPT, UR17, URZ, UPT ;  /* 0x000000ff1100728c */ /* 0x000fe4000bf85270 */
[----:B-1----:R-:W-:-:S09]  /*0dc0*/  UISETP.EQ.U32.AND UP5, UPT, UR4, 0x1, UPT ;  /* 0x000000010400788c */ /* 0x002fd2000bfa2070 */
[----:B------:R-:W-:Y:S05]  /*0dd0*/  BRA.U !UP5, `(.L_x_15) ;  /* 0x000000010d087547 */ /* 0x000fea000b800000 */
[----:B---34-:R-:W-:Y:S01]  /*0de0*/  UCGABAR_ARV ;  /* 0x00000000000079c7 */ /* 0x018fe20008000000 */
[----:B------:R-:W-:Y:S05]  /*0df0*/  BRA `(.L_x_16) ;  /* 0x0000000000047947 */ /* 0x000fea0003800000 */
.L_x_15:
[----:B---34-:R-:W-:Y:S01]  /*0e00*/  NOP ;  /* 0x0000000000007918 */ /* 0x018fe20000000000 */
.L_x_16:
[----:B------:R-:W1:Y:S01]  /*0e10*/  S2UR UR16, SR_CTAID.X ;  /* 0x00000000001079c3 */ /* 0x000e620000002500 */
[----:B------:R-:W-:-:S05]  /*0e20*/  CS2R.32 R87, SR_CgaSize ;  /* 0x0000000000577805 */ /* 0x000fca0000008a00 */
[----:B------:R-:W-:-:S05]  /*0e30*/  IMAD R87, R87, -0xa0, RZ ;  /* 0xffffff6057577824 */ /* 0x000fca00078e02ff */
[----:B------:R-:W-:-:S14]  /*0e40*/  R2UR UR5, R87 ;  /* 0x00000000570572ca */ /* 0x000fdc00000e0000 */
[----:B------:R-:W2:Y:S01]  /*0e50*/  LDCU UR5, c[0x0][UR5+0x2b0] ;  /* 0x00005600050577ac */ /* 0x000ea20008000800 */
[----:B------:R-:W-:-:S05]  /*0e60*/  CS2R.32 R87, SR_CgaSize ;  /* 0x0000000000577805 */ /* 0x000fca0000008a00 */
[----:B------:R-:W-:-:S05]  /*0e70*/  IMAD R87, R87, -0xa0, RZ ;  /* 0xffffff6057577824 */ /* 0x000fca00078e02ff */
[----:B------:R-:W-:-:S14]  /*0e80*/  R2UR UR4, R87 ;  /* 0x00000000570472ca */ /* 0x000fdc00000e0000 */
[----:B------:R-:W3:Y:S01]  /*0e90*/  LDCU UR4, c[0x0][UR4+0x2b4] ;  /* 0x00005680040477ac */ /* 0x000ee20008000800 */
[----:B------:R-:W4:Y:S01]  /*0ea0*/  S2UR UR20, SR_CTAID.Y ;  /* 0x00000000001479c3 */ /* 0x000f220000002600 */
[----:B------:R-:W-:-:S05]  /*0eb0*/  CS2R.32 R87, SR_CgaSize ;  /* 0x0000000000577805 */ /* 0x000fca0000008a00 */
[----:B------:R-:W-:-:S05]  /*0ec0*/  IMAD R87, R87, -0xa0, RZ ;  /* 0xffffff6057577824 */ /* 0x000fca00078e02ff */
[----:B------:R-:W-:-:S14]  /*0ed0*/  R2UR UR7, R87 ;  /* 0x00000000570772ca */ /* 0x000fdc00000e0000 */
[----:B------:R-:W3:Y:S01]  /*0ee0*/  LDCU UR7, c[0x0][UR7+0x2a4] ;  /* 0x00005480070777ac */ /* 0x000ee20008000800 */
[----:B------:R-:W-:-:S05]  /*0ef0*/  CS2R.32 R87, SR_CgaSize ;  /* 0x0000000000577805 */ /* 0x000fca0000008a00 */
[----:B------:R-:W-:-:S05]  /*0f00*/  IMAD R87, R87, -0xa0, RZ ;  /* 0xffffff6057577824 */ /* 0x000fca00078e02ff */
[----:B------:R-:W-:-:S14]  /*0f10*/  R2UR UR59, R87 ;  /* 0x00000000573b72ca */ /* 0x000fdc00000e0000 */
[----:B------:R-:W3:Y:S01]  /*0f20*/  LDCU UR59, c[0x0][UR59+0x2a0] ;  /* 0x000054003b3b77ac */ /* 0x000ee20008000800 */
[----:B------:R-:W3:Y:S01]  /*0f30*/  S2UR UR8, SR_CgaCtaId ;  /* 0x00000000000879c3 */ /* 0x000ee20000008800 */
[----:B------:R-:W3:Y:S01]  /*0f40*/  LDCU UR21, c[0x0][0xb24] ;  /* 0x00016480ff1577ac */ /* 0x000ee20008000800 */
[----:B------:R-:W3:Y:S01]  /*0f50*/  LDCU UR42, c[0x0][0xb24] ;  /* 0x00016480ff2a77ac */ /* 0x000ee20008000800 */
[----:B-1----:R-:W-:Y:S01]  /*0f60*/  I2FP.F32.U32 R3, UR16 ;  /* 0x0000001000037c45 */ /* 0x002fe20008201000 */
[----:B------:R-:W1:Y:S04]  /*0f70*/  LDCU UR29, c[0x0][0xb30] ;  /* 0x00016600ff1d77ac */ /* 0x000e680008000800 */
[----:B--2---:R-:W-:Y:S01]  /*0f80*/  FMUL R3, R3, UR5 ;  /* 0x0000000503037c20 */ /* 0x004fe20008400000 */
[----:B------:R-:W-:Y:S01]  /*0f90*/  UMOV UR34, 0x5 ;  /* 0x0000000500227882 */ /* 0x000fe20000000000 */
[----:B----4-:R-:W-:-:S04]  /*0fa0*/  I2FP.F32.U32 R2, UR20 ;  /* 0x0000001400027c45 */ /* 0x010fc80008201000 */
[----:B------:R-:W2:Y:S01]  /*0fb0*/  F2I.U32.TRUNC.NTZ R3, R3 ;  /* 0x0000000300037305 */ /* 0x000ea2000020f000 */
[----:B---3--:R-:W-:Y:S01]  /*0fc0*/  FMUL R2, R2, UR4 ;  /* 0x0000000402027c20 */ /* 0x008fe20008400000 */
[----:B------:R-:W-:Y:S02]  /*0fd0*/  ULOP3.LUT UR5, UR8, 0x2, URZ, 0xc0, !UPT ;  /* 0x0000000208057892 */ /* 0x000fe4000f8ec0ff */
[----:B------:R-:W-:-:S04]  /*0fe0*/  ULOP3.LUT UR50, UR8, 0x1, URZ, 0xc0, !UPT ;  /* 0x0000000108327892 */ /* 0x000fc8000f8ec0ff */
[----:B------:R-:W3:Y:S01]  /*0ff0*/  F2I.U32.TRUNC.NTZ R2, R2 ;  /* 0x0000000200027305 */ /* 0x000ee2000020f000 */
[----:B------:R-:W-:Y:S02]  /*1000*/  UISETP.GT.U32.AND UP0, UPT, UR5, 0xffff, UPT ;  /* 0x0000ffff0500788c */ /* 0x000fe4000bf04070 */
[----:B------:R-:W-:Y:S02]  /*1010*/  UISETP.GT.U32.AND UP1, UPT, UR50, 0xffff, UPT ;  /* 0x0000ffff3200788c */ /* 0x000fe4000bf24070 */
[----:B------:R-:W-:Y:S01]  /*1020*/  USEL UR26, UR5, 0xffff, !UP0 ;  /* 0x0000ffff051a7887 */ /* 0x000fe2000c000000 */
[----:B--2---:R-:W-:Y:S01]  /*1030*/  R2UR UR4, R3 ;  /* 0x00000000030472ca */ /* 0x004fe200000e0000 */
[----:B------:R-:W-:Y:S02]  /*1040*/  USHF.R.U32.HI UR32, URZ, 0x1, UR8 ;  /* 0x00000001ff207899 */ /* 0x000fe40008011608 */
[----:B------:R-:W-:Y:S02]  /*1050*/  USHF.L.U32 UR31, UR8, 0xa, URZ ;  /* 0x0000000a081f7899 */ /* 0x000fe400080006ff */
[----:B------:R-:W-:-:S02]  /*1060*/  USHF.L.U32 UR30, UR8, 0xd, URZ ;  /* 0x0000000d081e7899 */ /* 0x000fc400080006ff */
[----:B------:R-:W-:Y:S01]  /*1070*/  USEL UR27, UR50, 0xffff, !UP1 ;  /* 0x0000ffff321b7887 */ /* 0x000fe2000c800000 */
[----:B---3--:R-:W-:Y:S02]  /*1080*/  R2UR UR6, R2 ;  /* 0x00000000020672ca */ /* 0x008fe400000e0000 */
[----:B------:R-:W-:-:S03]  /*1090*/  PRMT R2, RZ, 0x7610, R2 ;  /* 0x00007610ff027816 */ /* 0x000fc60000000002 */
[----:B------:R-:W-:-:S04]  /*10a0*/  UIADD3 UR5, UPT, UPT, -UR4, URZ, URZ ;  /* 0x000000ff04057290 */ /* 0x000fc8000fffe1ff */
[----:B------:R-:W-:-:S04]  /*10b0*/  UIMAD UR59, UR59, UR5, UR16 ;  /* 0x000000053b3b72a4 */ /* 0x000fc8000f8e0210 */
[----:B------:R-:W-:-:S04]  /*10c0*/  UIADD3 UR4, UPT, UPT, -UR6, URZ, URZ ;  /* 0x000000ff06047290 */ /* 0x000fc8000fffe1ff */
[----:B------:R-:W-:-:S06]  /*10d0*/  UIMAD UR4, UR7, UR4, UR20 ;  /* 0x00000004070472a4 */ /* 0x000fcc000f8e0214 */
[----:B------:R-:W-:Y:S01]  /*10e0*/  IMAD.U32 R87, RZ, RZ, UR4 ;  /* 0x00000004ff577e24 */ /* 0x000fe2000f8e00ff */
[----:B-1----:R-:W-:Y:S06]  /*10f0*/  BRA.U UP4, `(.L_x_17) ;  /* 0x0000000104407547 */ /* 0x002fec000b800000 */
[----:B------:R-:W-:-:S13]  /*1100*/  R2UR UR4, R87 ;  /* 0x00000000570472ca */ /* 0x000fda00000e0000 */
[----:B------:R-:W-:Y:S02]  /*1110*/  UISETP.NE.AND UP0, UPT, UR4, URZ, UPT ;  /* 0x000000ff0400728c */ /* 0x000fe4000bf05270 */
[----:B------:R-:W-:Y:S02]  /*1120*/  UISETP.NE.AND UP1, UPT, UR4, 0x1, UPT ;  /* 0x000000010400788c */ /* 0x000fe4000bf25270 */
[----:B------:R-:W-:Y:S02]  /*1130*/  UISETP.NE.AND UP2, UPT, UR59, URZ, UP0 ;  /* 0x000000ff3b00728c */ /* 0x000fe40008745270 */
[----:B------:R-:W-:Y:S02]  /*1140*/  USEL UR4, URZ, 0x2, UP0 ;  /* 0x00000002ff047887 */ /* 0x000fe40008000000 */
[----:B------:R-:W-:Y:S02]  /*1150*/  USEL UR8, URZ, 0x1, UP2 ;  /* 0x00000001ff087887 */ /* 0x000fe40009000000 */
[----:B------:R-:W-:-:S02]  /*1160*/  UISETP.NE.AND UP2, UPT, UR59, URZ, UPT ;  /* 0x000000ff3b00728c */ /* 0x000fc4000bf45270 */
[----:B------:R-:W-:Y:S02]  /*1170*/  USEL UR5, URZ, 0x4, UP1 ;  /* 0x00000004ff057887 */ /* 0x000fe40008800000 */
[----:B------:R-:W-:Y:S02]  /*1180*/  UISETP.NE.AND UP0, UPT, UR59, 0x1, UPT ;  /* 0x000000013b00788c */ /* 0x000fe4000bf05270 */
[----:B------:R-:W-:Y:S02]  /*1190*/  USEL UR6, URZ, 0x8, UP1 ;  /* 0x00000008ff067887 */ /* 0x000fe40008800000 */
[----:B------:R-:W-:Y:S02]  /*11a0*/  USEL UR7, UR5, 0x4, UP2 ;  /* 0x0000000405077887 */ /* 0x000fe40009000000 */
[----:B------:R-:W-:Y:S02]  /*11b0*/  USEL UR4, UR4, 0x2, UP0 ;  /* 0x0000000204047887 */ /* 0x000fe40008000000 */
[----:B------:R-:W-:-:S02]  /*11c0*/  USEL UR5, UR6, 0x8, UP0 ;  /* 0x0000000806057887 */ /* 0x000fc40008000000 */
[----:B------:R-:W-:-:S04]  /*11d0*/  UIADD3 UR4, UPT, UPT, UR4, UR7, UR8 ;  /* 0x0000000704047290 */ /* 0x000fc8000fffe008 */
[----:B------:R-:W-:-:S06]  /*11e0*/  UIADD3 UR4, UPT, UPT, UR4, UR5, URZ ;  /* 0x0000000504047290 */ /* 0x000fcc000fffe0ff */
[----:B------:R-:W-:-:S07]  /*11f0*/  MOV R2, UR4 ;  /* 0x0000000400027c02 */ /* 0x000fce0008000f00 */
.L_x_17:
[----:B------:R-:W1:Y:S01]  /*1200*/  S2UR UR36, SR_CTAID.Z ;  /* 0x00000000002479c3 */ /* 0x000e620000002700 */
[----:B------:R-:W-:Y:S01]  /*1210*/  UISETP.GE.AND UP0, UPT, UR21, 0x1, UPT ;  /* 0x000000011500788c */ /* 0x000fe2000bf06270 */
[----:B------:R-:W-:-:S08]  /*1220*/  UMOV UR33, 0x3 ;  /* 0x0000000300217882 */ /* 0x000fd00000000000 */
[----:B------:R-:W-:Y:S05]  /*1230*/  BRA.U !UP0, `(.L_x_18) ;  /* 0x0000000108d47547 */ /* 0x000fea000b800000 */
[----:B------:R-:W2:Y:S01]  /*1240*/  LDCU.128 UR12, c[0x0][0xb10] ;  /* 0x00016200ff0c77ac */ /* 0x000ea20008000c00 */
[----:B------:R-:W3:Y:S01]  /*1250*/  LDCU UR6, c[0x0][0x370] ;  /* 0x00006e00ff0677ac */ /* 0x000ee20008000800 */
[----:B------:R-:W4:Y:S01]  /*1260*/  LDCU UR5, c[0x0][0x374] ;  /* 0x00006e80ff0577ac */ /* 0x000f220008000800 */
[----:B------:R-:W1:Y:S01]  /*1270*/  LDCU UR28, c[0x0][0xb0c] ;  /* 0x00016180ff1c77ac */ /* 0x000e620008000800 */
[----:B------:R-:W1:Y:S01]  /*1280*/  LDCU UR4, c[0x0][0xb20] ;  /* 0x00016400ff0477ac */ /* 0x000e620008000800 */
[----:B------:R-:W1:Y:S01]  /*1290*/  LDCU.64 UR8, c[0x0][0xb28] ;  /* 0x00016500ff0877ac */ /* 0x000e620008000a00 */
[----:B--2---:R-:W-:Y:S02]  /*12a0*/  UISETP.NE.AND UP0, UPT, UR14, 0x1, UPT ;  /* 0x000000010e00788c */ /* 0x004fe4000bf05270 */
[----:B----4-:R-:W-:Y:S02]  /*12b0*/  UIMAD.WIDE.U32 UR10, UR5, UR15, URZ ;  /* 0x0000000f050a72a5 */ /* 0x010fe4000f8e00ff */
[----:B---3--:R-:W-:-:S02]  /*12c0*/  UIMAD.WIDE.U32 UR22, UR6, UR12, URZ ;  /* 0x0000000c061672a5 */ /* 0x008fc4000f8e00ff */
[----:B-1----:R-:W-:Y:S02]  /*12d0*/  UISETP.NE.AND UP1, UPT, UR28, 0x1, UPT ;  /* 0x000000011c00788c */ /* 0x002fe4000bf25270 */
[----:B------:R-:W-:Y:S01]  /*12e0*/  UISETP.NE.AND UP2, UPT, UR21, 0x1, UPT ;  /* 0x000000011500788c */ /* 0x000fe2000bf45270 */
[----:B------:R-:W-:Y:S02]  /*12f0*/  UMOV UR10, UR11 ;  /* 0x0000000b000a7c82 */ /* 0x000fe40008000000 */
[----:B------:R-:W-:Y:S01]  /*1300*/  UMOV UR22, UR23 ;  /* 0x0000001700167c82 */ /* 0x000fe20008000000 */
[----:B------:R-:W-:Y:S02]  /*1310*/  @UP0 USHF.R.U32.HI UR5, URZ, UR4, UR10 ;  /* 0x00000004ff050299 */ /* 0x000fe4000801160a */
[----:B------:R-:W-:Y:S02]  /*1320*/  UIMAD.WIDE.U32 UR24, UR20, UR15, URZ ;  /* 0x0000000f141872a5 */ /* 0x000fe4000f8e00ff */
[----:B------:R-:W-:-:S02]  /*1330*/  UIMAD.WIDE.U32 UR10, UR5, UR8, URZ ;  /* 0x00000008050a72a5 */ /* 0x000fc4000f8e00ff */
[----:B------:R-:W-:Y:S02]  /*1340*/  @UP1 USHF.R.U32.HI UR6, URZ, UR13, UR22 ;  /* 0x0000000dff061299 */ /* 0x000fe40008011616 */
[----:B------:R-:W-:Y:S02]  /*1350*/  UIMAD.WIDE.U32 UR18, UR16, UR12, URZ ;  /* 0x0000000c101272a5 */ /* 0x000fe4000f8e00ff */
[----:B------:R-:W-:Y:S01]  /*1360*/  UIMAD.WIDE.U32 UR22, UR6, UR8, URZ ;  /* 0x00000008061672a5 */ /* 0x000fe2000f8e00ff */
[----:B------:R-:W-:Y:S01]  /*1370*/  UMOV UR24, UR25 ;  /* 0x0000001900187c82 */ /* 0x000fe20008000000 */
[----:B------:R-:W-:Y:S01]  /*1380*/  UMOV UR10, UR11 ;  /* 0x0000000b000a7c82 */ /* 0x000fe20008000000 */
[----:B------:R-:W-:Y:S02]  /*1390*/  USHF.R.U32.HI UR24, URZ, UR4, UR24 ;  /* 0x00000004ff187299 */ /* 0x000fe40008011618 */
[----:B------:R-:W-:Y:S02]  /*13a0*/  @UP2 USHF.R.U32.HI UR5, URZ, UR9, UR10 ;  /* 0x00000009ff052299 */ /* 0x000fe4000801160a */
[----:B------:R-:W-:Y:S01]  /*13b0*/  UMOV UR7, UR23 ;  /* 0x0000001700077c82 */ /* 0x000fe20008000000 */
[----:B------:R-:W-:Y:S01]  /*13c0*/  UMOV UR18, UR19 ;  /* 0x0000001300127c82 */ /* 0x000fe20008000000 */
[----:B------:R-:W-:-:S02]  /*13d0*/  @UP2 USHF.R.U32.HI UR6, URZ, UR9, UR7 ;  /* 0x00000009ff062299 */ /* 0x000fc40008011607 */
[----:B------:R-:W-:Y:S02]  /*13e0*/  USHF.R.U32.HI UR18, URZ, UR13, UR18 ;  /* 0x0000000dff127299 */ /* 0x000fe40008011612 */
[----:B------:R-:W-:Y:S02]  /*13f0*/  USEL UR4, UR20, UR24, !UP0 ;  /* 0x0000001814047287 */ /* 0x000fe4000c000000 */
[----:B------:R-:W-:Y:S02]  /*1400*/  UIMAD UR7, UR5, UR21, URZ ;  /* 0x00000015050772a4 */ /* 0x000fe4000f8e02ff */
[----:B------:R-:W-:Y:S02]  /*1410*/  USEL UR5, UR16, UR18, !UP1 ;  /* 0x0000001210057287 */ /* 0x000fe4000c800000 */
[----:B------:R-:W-:Y:S02]  /*1420*/  UIMAD UR12, UR6, UR21, URZ ;  /* 0x00000015060c72a4 */ /* 0x000fe4000f8e02ff */
[----:B------:R-:W-:-:S02]  /*1430*/  UISETP.GE.AND UP0, UPT, UR4, UR7, UPT ;  /* 0x000000070400728c */ /* 0x000fc4000bf06270 */
[----:B------:R-:W-:Y:S02]  /*1440*/  UIMAD.WIDE.U32 UR10, UR4, UR8, URZ ;  /* 0x00000008040a72a5 */ /* 0x000fe4000f8e00ff */
[----:B------:R-:W-:Y:S02]  /*1450*/  UISETP.GE.OR UP0, UPT, UR5, UR12, UP0 ;  /* 0x0000000c0500728c */ /* 0x000fe40008706670 */
[----:B------:R-:W-:Y:S02]  /*1460*/  UIMAD.WIDE.U32 UR12, UR5, UR8, URZ ;  /* 0x00000008050c72a5 */ /* 0x000fe4000f8e00ff */
[----:B------:R-:W-:Y:S01]  /*1470*/  UIADD3 UR10, UPT, UPT, -UR4, URZ, URZ ;  /* 0x000000ff040a7290 */ /* 0x000fe2000fffe1ff */
[----:B------:R-:W-:Y:S01]  /*1480*/  UMOV UR8, UR11 ;  /* 0x0000000b00087c82 */ /* 0x000fe20008000000 */
[----:B------:R-:W-:Y:S02]  /*1490*/  UIADD3 UR11, UPT, UPT, -UR5, URZ, URZ ;  /* 0x000000ff050b7290 */ /* 0x000fe4000fffe1ff */
[----:B------:R-:W-:-:S03]  /*14a0*/  USHF.R.U32.HI UR8, URZ, UR9, UR8 ;  /* 0x00000009ff087299 */ /* 0x000fc60008011608 */
[----:B------:R-:W-:Y:S01]  /*14b0*/  @!UP0 UMOV UR7, UR13 ;  /* 0x0000000d00078c82 */ /* 0x000fe20008000000 */
[----:B------:R-:W-:Y:S02]  /*14c0*/  UIMAD UR20, UR14, UR10, UR20 ;  /* 0x0000000a0e1472a4 */ /* 0x000fe4000f8e0214 */
[----:B------:R-:W-:Y:S02]  /*14d0*/  USEL UR8, UR4, UR8, !UP2 ;  /* 0x0000000804087287 */ /* 0x000fe4000d000000 */
[----:B------:R-:W-:Y:S02]  /*14e0*/  @!UP0 USHF.R.U32.HI UR7, URZ, UR9, UR7 ;  /* 0x00000009ff078299 */ /* 0x000fe40008011607 */
[----:B------:R-:W-:Y:S02]  /*14f0*/  UIADD3 UR9, UPT, UPT, -UR8, URZ, URZ ;  /* 0x000000ff08097290 */ /* 0x000fe4000fffe1ff */
[----:B------:R-:W-:Y:S02]  /*1500*/  @!UP0 USEL UR7, UR5, UR7, !UP2 ;  /* 0x0000000705078287 */ /* 0x000fe4000d000000 */
[----:B------:R-:W-:-:S02]  /*1510*/  UIMAD UR9, UR21, UR9, UR4 ;  /* 0x00000009150972a4 */ /* 0x000fc4000f8e0204 */
[----:B------:R-:W-:Y:S02]  /*1520*/  @!UP0 UIADD3 UR8, UPT, UPT, UR8, -UR7, URZ ;  /* 0x8000000708088290 */ /* 0x000fe4000fffe0ff */
[----:B------:R-:W-:Y:S02]  /*1530*/  @!UP0 UIMAD UR6, UR9, UR6, UR7 ;  /* 0x00000006090682a4 */ /* 0x000fe4000f8e0207 */
[----:B------:R-:W-:Y:S02]  /*1540*/  @!UP0 UIMAD UR4, UR8, UR21, UR5 ;  /* 0x00000015080482a4 */ /* 0x000fe4000f8e0205 */
[----:B------:R-:W-:Y:S02]  /*1550*/  UIMAD UR16, UR28, UR11, UR16 ;  /* 0x0000000b1c1072a4 */ /* 0x000fe4000f8e0210 */
[----:B------:R-:W-:Y:S01]  /*1560*/  UIMAD UR20, UR4, UR14, UR20 ;  /* 0x0000000e041472a4 */ /* 0x000fe2000f8e0214 */
[----:B------:R-:W-:Y:S02]  /*1570*/  @!UP0 UMOV UR5, UR6 ;  /* 0x0000000600058c82 */ /* 0x000fe40008000000 */
[----:B------:R-:W-:-:S12]  /*1580*/  UIMAD UR16, UR5, UR28, UR16 ;  /* 0x0000001c051072a4 */ /* 0x000fd8000f8e0210 */
.L_x_18:
[----:B------:R-:W-:Y:S02]  /*1590*/  UISETP.NE.AND UP1, UPT, UR29, 0x1, UPT ;  /* 0x000000011d00788c */ /* 0x000fe4000bf25270 */
[----:B------:R-:W-:Y:S02]  /*15a0*/  ULOP3.LUT UR27, UR27, 0xffff, URZ, 0xc0, !UPT ;  /* 0x0000ffff1b1b7892 */ /* 0x000fe4000f8ec0ff */
[----:B------:R-:W-:Y:S02]  /*15b0*/  ULOP3.LUT UR26, UR26, 0xffff, URZ, 0xc0, !UPT ;  /* 0x0000ffff1a1a7892 */ /* 0x000fe4000f8ec0ff */
[----:B------:R-:W-:Y:S02]  /*15c0*/  UISETP.NE.AND UP0, UPT, UR17, 0x2, UPT ;  /* 0x000000021100788c */ /* 0x000fe4000bf05270 */
[----:B------:R-:W-:Y:S02]  /*15d0*/  ULOP3.LUT UR31, UR31, 0x800, URZ, 0xc0, !UPT ;  /* 0x000008001f1f7892 */ /* 0x000fe4000f8ec0ff */
[----:B------:R-:W-:-:S02]  /*15e0*/  ULOP3.LUT UR30, UR30, 0x2000, URZ, 0xc0, !UPT ;  /* 0x000020001e1e7892 */ /* 0x000fc4000f8ec0ff */
[----:B------:R-:W-:Y:S02]  /*15f0*/  USHF.L.U32 UR27, UR34, UR27, URZ ;  /* 0x0000001b221b7299 */ /* 0x000fe400080006ff */
[----:B------:R-:W-:Y:S01]  /*1600*/  USHF.L.U32 UR26, UR33, UR26, URZ ;  /* 0x0000001a211a7299 */ /* 0x000fe200080006ff */
[----:B------:R-:W-:Y:S11]  /*1610*/  BRA.U UP1, `(.L_x_19) ;  /* 0x0000000101447547 */ /* 0x000ff6000b800000 */
[----:B------:R-:W2:Y:S01]  /*1620*/  LDCU.128 UR8, c[0x0][0xb10] ;  /* 0x00016200ff0877ac */ /* 0x000ea20008000c00 */
[----:B------:R-:W3:Y:S01]  /*1630*/  LDCU UR12, c[0x0][0xb0c] ;  /* 0x00016180ff0c77ac */ /* 0x000ee20008000800 */
[----:B------:R-:W4:Y:S01]  /*1640*/  LDCU UR13, c[0x0][0xb20] ;  /* 0x00016400ff0d77ac */ /* 0x000f220008000800 */
[----:B--2---:R-:W-:Y:S02]  /*1650*/  UIMAD.WIDE.U32 UR6, UR16, UR8, URZ ;  /* 0x00000008100672a5 */ /* 0x004fe4000f8e00ff */
[----:B------:R-:W-:Y:S02]  /*1660*/  UIMAD.WIDE.U32 UR4, UR20, UR11, URZ ;  /* 0x0000000b140472a5 */ /* 0x000fe4000f8e00ff */
[----:B---3--:R-:W-:Y:S02]  /*1670*/  UISETP.NE.AND UP2, UPT, UR12, 0x1, UPT ;  /* 0x000000010c00788c */ /* 0x008fe4000bf45270 */
[----:B------:R-:W-:Y:S01]  /*1680*/  UISETP.NE.AND UP1, UPT, UR10, 0x1, UPT ;  /* 0x000000010a00788c */ /* 0x000fe2000bf25270 */
[----:B------:R-:W-:-:S02]  /*1690*/  UMOV UR6, UR7 ;  /* 0x0000000700067c82 */ /* 0x000fc40008000000 */
[----:B------:R-:W-:Y:S01]  /*16a0*/  UMOV UR4, UR5 ;  /* 0x0000000500047c82 */ /* 0x000fe20008000000 */
[----:B------:R-:W-:Y:S02]  /*16b0*/  USHF.R.U32.HI UR6, URZ, UR9, UR6 ;  /* 0x00000009ff067299 */ /* 0x000fe40008011606 */
[----:B----4-:R-:W-:Y:S02]  /*16c0*/  USHF.R.U32.HI UR4, URZ, UR13, UR4 ;  /* 0x0000000dff047299 */ /* 0x010fe40008011604 */
[----:B------:R-:W-:Y:S02]  /*16d0*/  USEL UR5, UR16, UR6, !UP2 ;  /* 0x0000000610057287 */ /* 0x000fe4000d000000 */
[----:B------:R-:W-:-:S04]  /*16e0*/  USEL UR4, UR20, UR4, !UP1 ;  /* 0x0000000414047287 */ /* 0x000fc8000c800000 */
[----:B------:R-:W-:Y:S02]  /*16f0*/  UIADD3 UR6, UPT, UPT, UR5, -UR4, URZ ;  /* 0x8000000405067290 */ /* 0x000fe4000fffe0ff */
[----:B------:R-:W-:Y:S02]  /*1700*/  UIADD3 UR4, UPT, UPT, -UR5, UR4, URZ ;  /* 0x0000000405047290 */ /* 0x000fe4000fffe1ff */
[----:B------:R-:W-:Y:S02]  /*1710*/  UIMAD UR20, UR6, UR10, UR20 ;  /* 0x0000000a061472a4 */ /* 0x000fe4000f8e0214 */
[----:B------:R-:W-:-:S12]  /*1720*/  UIMAD UR16, UR4, UR12, UR16 ;  /* 0x0000000c041072a4 */ /* 0x000fd8000f8e0210 */
.L_x_19:
[----:B------:R-:W-:Y:S05]  /*1730*/  BRA.U !UP5, `(.L_x_20) ;  /* 0x000000010d0c7547 */ /* 0x000fea000b800000 */
[----:B------:R-:W-:Y:S01]  /*1740*/  UCGABAR_WAIT ;  /* 0x0000000000007dc7 */ /* 0x000fe20008000000 */
[----:B------:R-:W-:Y:S01]  /*1750*/  CCTL.IVALL ;  /* 0x00000000ff00798f */ /* 0x000fe20002000000 */
[----:B------:R-:W-:Y:S05]  /*1760*/  BRA `(.L_x_21) ;  /* 0x0000000000047947 */ /* 0x000fea0003800000 */
.L_x_20:
[----:B------:R-:W-:Y:S06]  /*1770*/  BAR.SYNC.DEFER_BLOCKING 0x0 ;  /* 0x0000000000007b1d */ /* 0x000fec0000010000 */
.L_x_21:
[----:B------:R-:W-:Y:S05]  /*1780*/  BRA.U UP0, `(.L_x_22) ;  /* 0x0000001100c87547 */ /* 0x000fea000b800000 */
[----:B------:R-:W2:Y:S01]  /*1790*/  LDCU UR7, c[0x0][0x38c] ;  /* 0x00007180ff0777ac */ /* 0x000ea20008000800 */
[----:B------:R-:W3:Y:S01]  /*17a0*/  S2UR UR8, SR_CgaCtaId ;  /* 0x00000000000879c3 */ /* 0x000ee20000008800 */
[----:B------:R-:W-:Y:S01]  /*17b0*/  PLOP3.LUT P1, PT, PT, PT, UP3, 0x80, 0x8 ;  /* 0x000000000008781c */ /* 0x000fe20003f2f038 */
[----:B------:R-:W-:Y:S01]  /*17c0*/  IMAD.MOV.U32 R12, RZ, RZ, 0x1 ;  /* 0x00000001ff0c7424 */ /* 0x000fe200078e00ff */
[----:B------:R-:W-:Y:S01]  /*17d0*/  UMOV UR21, 0x400 ;  /* 0x0000040000157882 */ /* 0x000fe20000000000 */
[----:B------:R-:W-:Y:S01]  /*17e0*/  USHF.L.U32 UR5, UR32, 0x5, URZ ;  /* 0x0000000520057899 */ /* 0x000fe200080006ff */
[----:B------:R-:W-:Y:S01]  /*17f0*/  ISETP.EQ.OR P2, PT, R0, RZ, P3 ;  /* 0x000000ff0000720c */ /* 0x000fe20001f42670 */
[----:B------:R-:W-:Y:S01]  /*1800*/  UISETP.NE.AND UP1, UPT, UR17, URZ, UPT ;  /* 0x000000ff1100728c */ /* 0x000fe2000bf25270 */
[----:B------:R-:W-:Y:S02]  /*1810*/  PLOP3.LUT P1, PT, P1, PT, PT, 0x8, 0x80 ;  /* 0x000000000080781c */ /* 0x000fe40000f2e170 */
[----:B------:R-:W-:Y:S01]  /*1820*/  CS2R R10, SRZ ;  /* 0x00000000000a7805 */ /* 0x000fe2000001ff00 */
[----:B------:R-:W-:Y:S01]  /*1830*/  IMAD.MOV.U32 R9, RZ, RZ, RZ ;  /* 0x000000ffff097224 */ /* 0x000fe200078e00ff */
[----:B------:R-:W4:Y:S01]  /*1840*/  LDCU UR43, c[0x0][0x370] ;  /* 0x00006e00ff2b77ac */ /* 0x000f220008000800 */
[----:B------:R-:W-:Y:S01]  /*1850*/  IMAD.MOV.U32 R8, RZ, RZ, 0x1 ;  /* 0x00000001ff087424 */ /* 0x000fe200078e00ff */
[----:B------:R-:W1:Y:S01]  /*1860*/  LDCU.64 UR28, c[0x0][0x348] ;  /* 0x00006900ff1c77ac */ /* 0x000e620008000a00 */
[----:B--2---:R-:W-:-:S02]  /*1870*/  UIADD3 UR6, UPT, UPT, UR7, 0x3f, URZ ;  /* 0x0000003f07067890 */ /* 0x004fc4000fffe0ff */
[----:B------:R-:W-:Y:S02]  /*1880*/  UIADD3 UR49, UPT, UPT, UR7, 0x7e, URZ ;  /* 0x0000007e07317890 */ /* 0x000fe4000fffe0ff */
[----:B------:R-:W-:Y:S02]  /*1890*/  USHF.R.S32.HI UR4, URZ, 0x1f, UR6 ;  /* 0x0000001fff047899 */ /* 0x000fe40008011406 */
[----:B---3--:R-:W-:Y:S02]  /*18a0*/  ULEA UR21, UR8, UR21, 0x18 ;  /* 0x0000001508157291 */ /* 0x008fe4000f8ec0ff */
[----:B------:R-:W-:Y:S02]  /*18b0*/  ULEA.HI UR4, UR4, UR6, URZ, 0x6 ;  /* 0x0000000604047291 */ /* 0x000fe4000f8f30ff */
[----:B------:R-:W-:Y:S02]  /*18c0*/  UIADD3 UR6, UPT, UPT, UR7, -0x1, URZ ;  /* 0xffffffff07067890 */ /* 0x000fe4000fffe0ff */
[----:B------:R-:W-:-:S02]  /*18d0*/  USHF.R.S32.HI UR45, URZ, 0x6, UR4 ;  /* 0x00000006ff2d7899 */ /* 0x000fc40008011404 */
[----:B------:R-:W-:Y:S02]  /*18e0*/  UISETP.GE.U32.AND UP2, UPT, UR6, -0x7f, UPT ;  /* 0xffffff810600788c */ /* 0x000fe4000bf46070 */
[----:B------:R-:W-:Y:S01]  /*18f0*/  UISETP.LT.U32.AND UP0, UPT, UR45, 0x4, UPT ;  /* 0x000000042d00788c */ /* 0x000fe2000bf01070 */
[----:B------:R-:W2:Y:S03]  /*1900*/  LDCU UR41, c[0x0][0x374] ;  /* 0x00006e80ff2977ac */ /* 0x000ea60008000800 */
[----:B------:R-:W-:Y:S02]  /*1910*/  USEL UR44, UR45, 0x4, UP0 ;  /* 0x000000042d2c7887 */ /* 0x000fe40008000000 */
[----:B------:R-:W-:Y:S02]  /*1920*/  ULOP3.LUT UR46, UR5, 0x20, URZ, 0xe2, !UPT ;  /* 0x00000020052e7892 */ /* 0x000fe4000f8ee2ff */
[----:B------:R-:W-:-:S02]  /*1930*/  UIADD3 UR24, UPT, UPT, UR44, -0x1, URZ ;  /* 0xffffffff2c187890 */ /* 0x000fc4000fffe0ff */
[----:B------:R-:W-:Y:S02]  /*1940*/  @UP2 UIADD3 UR24, UPT, UPT, UR44, URZ, URZ ;  /* 0x000000ff2c182290 */ /* 0x000fe4000fffe0ff */
[----:B------:R-:W-:Y:S02]  /*1950*/  USEL UR25, UR48, 0x2, UP1 ;  /* 0x0000000230197887 */ /* 0x000fe40008800000 */
[----:B------:R-:W-:Y:S02]  /*1960*/  UIADD3 UR38, UPT, UPT, UR21, 0x6400, UR31 ;  /* 0x0000640015267890 */ /* 0x000fe4000fffe01f */
[----:B------:R-:W-:Y:S02]  /*1970*/  UIADD3 UR37, UPT, UPT, UR21, 0xa400, UR30 ;  /* 0x0000a40015257890 */ /* 0x000fe4000fffe01e */
[----:B------:R-:W-:Y:S02]  /*1980*/  UIADD3 UR47, UPT, UPT, UR45, -UR44, URZ ;  /* 0x8000002c2d2f7290 */ /* 0x000fe4000fffe0ff */
[----:B------:R-:W-:Y:S01]  /*1990*/  UIADD3 UR24, UPT, UPT, UR24, 0x1, URZ ;  /* 0x0000000118187890 */ /* 0x000fe2000fffe0ff */
[----:B-12-4-:R-:W-:-:S11]  /*19a0*/  UMOV UR7, URZ ;  /* 0x000000ff00077c82 */ /* 0x016fd60008000000 */
.L_x_42:
[----:B-1----:R-:W1:Y:S02]  /*19b0*/  S2UR UR4, SR_CgaCtaId ;  /* 0x00000000000479c3 */ /* 0x002e640000008800 */
[----:B-1----:R-:W-:-:S09]  /*19c0*/  UISETP.NE.AND UP0, UPT, UR4, URZ, UPT ;  /* 0x000000ff0400728c */ /* 0x002fd2000bf05270 */
[----:B------:R-:W-:Y:S05]  /*19d0*/  BRA.U UP0, `(.L_x_23) ;  /* 0x0000000100287547 */ /* 0x000fea000b800000 */
[----:B------:R-:W-:Y:S02]  /*19e0*/  LEA R0, R9, UR21, 0x3 ;  /* 0x0000001509007c11 */ /* 0x000fe4000f8e18ff */
[----:B------:R-:W-:-:S04]  /*19f0*/  SHF.L.U32 R3, R8, 0x1f, RZ ;  /* 0x0000001f08037819 */ /* 0x000fc800000006ff */
[----:B------:R-:W1:Y:S02]  /*1a00*/  SYNCS.PHASECHK.TRANS64.TRYWAIT P0, [R0+URZ+0x100], R3 ;  /* 0x00010003000075a7 */ /* 0x000e6400080011ff */
[----:B-1----:R-:W-:Y:S05]  /*1a10*/  @!P0 BRA `(.L_x_24) ;  /* 0x0000007c005c8947 */ /* 0x002fea0003800000 */
.L_x_132:
[----:B------:R2:W-:Y:S01]  /*1a20*/  SYNCS.ARRIVE.TRANS64.A1T0 RZ, [R0+URZ+0xf0], RZ ;  /* 0x0000f0ff00ff79a7 */ /* 0x0005e200081000ff */
[----:B------:R-:W-:-:S05]  /*1a30*/  VIADD R9, R9, 0x1 ;  /* 0x0000000109097836 */ /* 0x000fca0000000000 */
[----:B------:R-:W-:-:S04]  /*1a40*/  ISETP.NE.AND P0, PT, R9, 0x2, PT ;  /* 0x000000020900780c */ /* 0x000fc80003f05270 */
[----:B-1----:R-:W-:Y:S02]  /*1a50*/  SEL R3, RZ, 0x1, P0 ;  /* 0x00000001ff037807 */ /* 0x002fe40000000000 */
[----:B------:R-:W-:Y:S02]  /*1a60*/  SEL R9, R9, RZ, P0 ;  /* 0x000000ff09097207 */ /* 0x000fe40000000000 */
[----:B------:R-:W-:-:S07]  /*1a70*/  LOP3.LUT R8, R8, R3, RZ, 0x3c, !PT ;  /* 0x0000000308087212 */ /* 0x000fce00078e3cff */
.L_x_23:
[----:B------:R-:W-:Y:S01]  /*1a80*/  ULEA UR4, UR7, UR21, 0x3 ;  /* 0x0000001507047291 */ /* 0x000fe2000f8e18ff */
[----:B--2---:R-:W-:Y:S01]  /*1a90*/  SHF.L.U32 R0, R12, 0x1f, RZ ;  /* 0x0000001f0c007819 */ /* 0x004fe200000006ff */
[----:B------:R-:W-:Y:S02]  /*1aa0*/  UISETP.GE.U32.AND UP0, UPT, UR49, 0x7f, UPT ;  /* 0x0000007f3100788c */ /* 0x000fe4000bf06070 */
[----:B------:R-:W-:Y:S02]  /*1ab0*/  ULEA UR11, UR20, UR50, 0x1 ;  /* 0x00000032140b7291 */ /* 0x000fe4000f8e08ff */
[----:B------:R-:W-:Y:S02]  /*1ac0*/  ULEA UR35, UR16, UR46, 0x6 ;  /* 0x0000002e10237291 */ /* 0x000fe4000f8e30ff */
[----:B------:R-:W-:Y:S01]  /*1ad0*/  USHF.L.U32 UR11, UR11, 0x7, URZ ;  /* 0x000000070b0b7899 */ /* 0x000fe200080006ff */
[----:B------:R1:W2:Y:S01]  /*1ae0*/  SYNCS.PHASECHK.TRANS64.TRYWAIT P0, [UR4+0x20], R0 ;  /* 0x00002000ff0075a7 */ /* 0x0002a20008001104 */
[----:B------:R-:W-:Y:S01]  /*1af0*/  UMOV UR6, URZ ;  /* 0x000000ff00067c82 */ /* 0x000fe20008000000 */
[----:B------:R-:W-:Y:S09]  /*1b00*/  BRA.U !UP0, `(.L_x_25) ;  /* 0x0000000108c07547 */ /* 0x000ff2000b800000 */
[----:B------:R-:W-:Y:S01]  /*1b10*/  UMOV UR13, URZ ;  /* 0x000000ff000d7c82 */ /* 0x000fe20008000000 */
[----:B------:R-:W-:-:S05]  /*1b20*/  UMOV UR4, UR7 ;  /* 0x0000000700047c82 */ /* 0x000fca0008000000 */
.L_x_31:
[----:B------:R-:W-:Y:S01]  /*1b30*/  ULEA UR33, UR4, UR21, 0x3 ;  /* 0x0000001504217291 */ /* 0x000fe2000f8e18ff */
[----:B--2---:R-:W-:Y:S01]  /*1b40*/  @!P3 MOV R2, 0x5000 ;  /* 0x000050000002b802 */ /* 0x004fe20000000f00 */
[----:B--2-4-:R-:W-:Y:S10]  /*1b50*/  @P0 BRA `(.L_x_26) ;  /* 0x00000000000c0947 */ /* 0x014ff40003800000 */
[----:B------:R-:W-:-:S04]  /*1b60*/  SHF.L.U32 R3, R12, 0x1f, RZ ;  /* 0x0000001f0c037819 */ /* 0x000fc800000006ff */
[----:B------:R-:W2:Y:S02]  /*1b70*/  SYNCS.PHASECHK.TRANS64.TRYWAIT P0, [UR33+0x20], R3 ;  /* 0x00002003ff0075a7 */ /* 0x000ea40008001121 */
[----:B--2---:R-:W-:Y:S05]  /*1b80*/  @!P0 BRA `(.L_x_27) ;  /* 0x0000007c00148947 */ /* 0x004fea0003800000 */
.L_x_26:
[----:B------:R2:W-:Y:S01]  /*1b90*/  @!P3 SYNCS.ARRIVE.TRANS64 RZ, [UR33], R2 ;  /* 0x00000002ffffb9a7 */ /* 0x0005e20008000021 */
[----:B------:R-:W-:-:S04]  /*1ba0*/  ULOP3.LUT UR5, UR25, 0x2, URZ, 0xfc, !UPT ;  /* 0x0000000219057892 */ /* 0x000fc8000f8efcff */
[----:B------:R-:W-:-:S09]  /*1bb0*/  UISETP.NE.AND UP0, UPT, UR5, 0x2, UPT ;  /* 0x000000020500788c */ /* 0x000fd2000bf05270 */
[----:B------:R-:W-:Y:S05]  /*1bc0*/  BRA.U UP0, `(.L_x_28) ;  /* 0x0000000100047547 */ /* 0x000fea000b800000 */
[----:B------:R-:W-:Y:S05]  /*1bd0*/  BPT.TRAP 0x1 ;  /* 0x000000040000795c */ /* 0x000fea0000300000 */
.L_x_28:
[----:B------:R-:W-:Y:S04]  /*1be0*/  BSSY.RECONVERGENT B0, `(.L_x_29) ;  /* 0x0000003000007945 */ /* 0x000fe80003800200 */
[----:B------:R-:W-:Y:S05]  /*1bf0*/  @P2 BRA `(.L_x_30) ;  /* 0x0000000000042947 */ /* 0x000fea0003800000 */
[----:B------:R-:W-:Y:S05]  /*1c00*/  BPT.TRAP 0x1 ;  /* 0x000000040000795c */ /* 0x000fea0000300000 */
.L_x_30:
[----:B------:R-:W-:Y:S05]  /*1c10*/  BSYNC.RECONVERGENT B0 ;  /* 0x0000000000007941 */ /* 0x000fea0003800200 */
.L_x_29:
[----:B------:R-:W-:Y:S02]  /*1c20*/  UIADD3 UR5, UPT, UPT, UR4, 0x1, URZ ;  /* 0x0000000104057890 */ /* 0x000fe4000fffe0ff */
[----:B------:R-:W-:Y:S02]  /*1c30*/  ULEA UR32, UR4, UR31, 0xc ;  /* 0x0000001f04207291 */ /* 0x000fe4000f8e60ff */
[----:B------:R-:W-:Y:S02]  /*1c40*/  UISETP.NE.AND UP0, UPT, UR5, 0x4, UPT ;  /* 0x000000040500788c */ /* 0x000fe4000bf05270 */
[----:B------:R-:W-:Y:S02]  /*1c50*/  ULEA UR8, UR4, UR30, 0xe ;  /* 0x0000001e04087291 */ /* 0x000fe4000f8e70ff */
[----:B------:R-:W-:Y:S02]  /*1c60*/  USEL UR6, URZ, 0x1, UP0 ;  /* 0x00000001ff067887 */ /* 0x000fe40008000000 */
[----:B------:R-:W-:-:S02]  /*1c70*/  USEL UR7, UR5, URZ, UP0 ;  /* 0x000000ff05077287 */ /* 0x000fc40008000000 */
[----:B------:R-:W-:Y:S02]  /*1c80*/  UIADD3 UR4, UP0, UPT, UR28, 0x180, URZ ;  /* 0x000001801c047890 */ /* 0x000fe4000ff1e0ff */
[----:B------:R-:W-:Y:S01]  /*1c90*/  ULEA UR5, UR7, UR21, 0x3 ;  /* 0x0000001507057291 */ /* 0x000fe2000f8e18ff */
[----:B------:R-:W-:Y:S01]  /*1ca0*/  LOP3.LUT R12, R12, UR6, RZ, 0x3c, !PT ;  /* 0x000000060c0c7c12 */ /* 0x000fe2000f8e3cff */
[----:B------:R-:W-:Y:S02]  /*1cb0*/  USHF.L.U32 UR34, UR13, 0x6, URZ ;  /* 0x000000060d227899 */ /* 0x000fe400080006ff */
[----:B------:R-:W-:Y:S01]  /*1cc0*/  UIADD3 UR13, UPT, UPT, UR13, 0x1, URZ ;  /* 0x000000010d0d7890 */ /* 0x000fe2000fffe0ff */
[----:B-1----:R-:W-:Y:S01]  /*1cd0*/  SHF.L.U32 R0, R12, 0x1f, RZ ;  /* 0x0000001f0c007819 */ /* 0x002fe200000006ff */
[----:B------:R-:W-:Y:S02]  /*1ce0*/  UIADD3 UR14, UP1, UPT, UR28, 0x80, URZ ;  /* 0x000000801c0e7890 */ /* 0x000fe4000ff3e0ff */
[----:B------:R-:W-:Y:S01]  /*1cf0*/  UIADD3 UR32, UPT, UPT, UR21, 0x6400, UR32 ;  /* 0x0000640015207890 */ /* 0x000fe2000fffe020 */
[----:B------:R3:W4:Y:S01]  /*1d00*/  SYNCS.PHASECHK.TRANS64.TRYWAIT P0, [UR5+0x20], R0 ;  /* 0x00002000ff0075a7 */ /* 0x0007220008001105 */
[----:B------:R-:W-:-:S02]  /*1d10*/  UIADD3.X UR5, UPT, UPT, URZ, UR29, URZ, UP0, !UPT ;  /* 0x0000001dff057290 */ /* 0x000fc400087fe4ff */
[----:B------:R-:W-:Y:S02]  /*1d20*/  UISETP.NE.AND UP0, UPT, UR13, UR24, UPT ;  /* 0x000000180d00728c */ /* 0x000fe4000bf05270 */
[----:B------:R-:W-:Y:S02]  /*1d30*/  UIADD3.X UR15, UPT, UPT, URZ, UR29, URZ, UP1, !UPT ;  /* 0x0000001dff0f7290 */ /* 0x000fe40008ffe4ff */
[----:B------:R-:W-:Y:S02]  /*1d40*/  UPRMT UR16, URZ, 0x5410, UR27 ;  /* 0x00005410ff107896 */ /* 0x000fe4000800001b */
[----:B------:R-:W-:Y:S02]  /*1d50*/  UIADD3 UR8, UPT, UPT, UR21, 0xa400, UR8 ;  /* 0x0000a40015087890 */ /* 0x000fe4000fffe008 */
[----:B------:R-:W-:Y:S01]  /*1d60*/  UPRMT UR6, URZ, 0x5410, UR26 ;  /* 0x00005410ff067896 */ /* 0x000fe2000800001a */
[----:B------:R-:W-:Y:S01]  /*1d70*/  UMOV UR18, 0x0 ;  /* 0x0000000000127882 */ /* 0x000fe20000000000 */
[----:B------:R-:W-:Y:S01]  /*1d80*/  UMOV UR19, 0x10000000 ;  /* 0x1000000000137882 */ /* 0x000fe20000000000 */
[----:B------:R-:W-:Y:S01]  /*1d90*/  UMOV UR12, UR36 ;  /* 0x00000024000c7c82 */ /* 0x000fe20008000000 */
[----:B------:R-:W-:Y:S01]  /*1da0*/  UMOV UR9, UR33 ;  /* 0x0000002100097c82 */ /* 0x000fe20008000000 */
[----:B------:R-:W-:Y:S01]  /*1db0*/  UMOV UR10, UR34 ;  /* 0x00000022000a7c82 */ /* 0x000fe20008000000 */
[----:B------:R-:W-:Y:S03]  /*1dc0*/  UTMALDG.3D.MULTICAST [UR32], [UR14], UR16, desc[UR18] ;  /* 0x000012200e0073b4 */ /* 0x000fe60008011810 */
[----:B------:R1:W-:Y:S02]  /*1dd0*/  UTMALDG.3D.MULTICAST [UR8], [UR4], UR6, desc[UR18] ;  /* 0x00001208040073b4 */ /* 0x0003e40008011806 */
[----:B-1----:R-:W-:Y:S01]  /*1de0*/  UMOV UR6, UR24 ;  /* 0x0000001800067c82 */ /* 0x002fe20008000000 */
[----:B------:R-:W-:Y:S01]  /*1df0*/  UMOV UR4, UR7 ;  /* 0x0000000700047c82 */ /* 0x000fe20008000000 */
[----:B---3--:R-:W-:Y:S05]  /*1e00*/  BRA.U UP0, `(.L_x_31) ;  /* 0xfffffffd00487547 */ /* 0x008fea000b83ffff */
.L_x_25:
[----:B------:R-:W-:Y:S01]  /*1e10*/  ULEA UR4, UR7, UR21, 0x3 ;  /* 0x0000001507047291 */ /* 0x000fe2000f8e18ff */
[----:B-1----:R-:W-:Y:S01]  /*1e20*/  SHF.L.U32 R0, R12, 0x1f, RZ ;  /* 0x0000001f0c007819 */ /* 0x002fe200000006ff */
[----:B------:R-:W-:Y:S01]  /*1e30*/  @!P1 SYNCS.ARRIVE.TRANS64.A1T0 RZ, [UR21+0x88], RZ ;  /* 0x000088ffffff99a7 */ /* 0x000fe20008100015 */
[----:B------:R-:W-:-:S06]  /*1e40*/  UISETP.GT.AND UP0, UPT, UR45, UR44, UPT ;  /* 0x0000002c2d00728c */ /* 0x000fcc000bf04270 */
[----:B--2-4-:R1:W2:Y:S03]  /*1e50*/  SYNCS.PHASECHK.TRANS64.TRYWAIT P0, [UR4+0x20], R0 ;  /* 0x00002000ff0075a7 */ /* 0x0142a60008001104 */
[----:B------:R-:W-:Y:S05]  /*1e60*/  BRA.U !UP0, `(.L_x_32) ;  /* 0x0000000108bc7547 */ /* 0x000fea000b800000 */
[----:B------:R-:W-:Y:S01]  /*1e70*/  UIADD3 UR13, UPT, UPT, UR47, UR6, URZ ;  /* 0x000000062f0d7290 */ /* 0x000fe2000fffe0ff */
[----:B------:R-:W-:-:S11]  /*1e80*/  UMOV UR4, UR7 ;  /* 0x0000000700047c82 */ /* 0x000fd60008000000 */
.L_x_38:
[----:B------:R-:W-:Y:S01]  /*1e90*/  ULEA UR17, UR4, UR21, 0x3 ;  /* 0x0000001504117291 */ /* 0x000fe2000f8e18ff */
[----:B--2---:R-:W-:Y:S01]  /*1ea0*/  @!P3 MOV R2, 0x5000 ;  /* 0x000050000002b802 */ /* 0x004fe20000000f00 */
[----:B--2-4-:R-:W-:Y:S10]  /*1eb0*/  @P0 BRA `(.L_x_33) ;  /* 0x00000000000c0947 */ /* 0x014ff40003800000 */
[----:B------:R-:W-:-:S04]  /*1ec0*/  SHF.L.U32 R3, R12, 0x1f, RZ ;  /* 0x0000001f0c037819 */ /* 0x000fc800000006ff */
[----:B------:R-:W2:Y:S02]  /*1ed0*/  SYNCS.PHASECHK.TRANS64.TRYWAIT P0, [UR17+0x20], R3 ;  /* 0x00002003ff0075a7 */ /* 0x000ea40008001111 */
[----:B--2---:R-:W-:Y:S05]  /*1ee0*/  @!P0 BRA `(.L_x_34) ;  /* 0x0000007800548947 */ /* 0x004fea0003800000 */
.L_x_33:
[----:B------:R2:W-:Y:S01]  /*1ef0*/  @!P3 SYNCS.ARRIVE.TRANS64 RZ, [UR17], R2 ;  /* 0x00000002ffffb9a7 */ /* 0x0005e20008000011 */
[----:B------:R-:W-:-:S04]  /*1f00*/  ULOP3.LUT UR5, UR25, 0x2, URZ, 0xfc, !UPT ;  /* 0x0000000219057892 */ /* 0x000fc8000f8efcff */
[----:B------:R-:W-:-:S09]  /*1f10*/  UISETP.NE.AND UP0, UPT, UR5, 0x2, UPT ;  /* 0x000000020500788c */ /* 0x000fd2000bf05270 */
[----:B------:R-:W-:Y:S05]  /*1f20*/  BRA.U UP0, `(.L_x_35) ;  /* 0x0000000100047547 */ /* 0x000fea000b800000 */
[----:B------:R-:W-:Y:S05]  /*1f30*/  BPT.TRAP 0x1 ;  /* 0x000000040000795c */ /* 0x000fea0000300000 */
.L_x_35:
[----:B------:R-:W-:Y:S04]  /*1f40*/  BSSY.RECONVERGENT B0, `(.L_x_36) ;  /* 0x0000003000007945 */ /* 0x000fe80003800200 */
[----:B------:R-:W-:Y:S05]  /*1f50*/  @P2 BRA `(.L_x_37) ;  /* 0x0000000000042947 */ /* 0x000fea0003800000 */
[----:B------:R-:W-:Y:S05]  /*1f60*/  BPT.TRAP 0x1 ;  /* 0x000000040000795c */ /* 0x000fea0000300000 */
.L_x_37:
[----:B------:R-:W-:Y:S05]  /*1f70*/  BSYNC.RECONVERGENT B0 ;  /* 0x0000000000007941 */ /* 0x000fea0003800200 */
.L_x_36:
[----:B------:R-:W-:Y:S02]  /*1f80*/  UIADD3 UR5, UPT, UPT, UR4, 0x1, URZ ;  /* 0x0000000104057890 */ /* 0x000fe4000fffe0ff */
[----:B------:R-:W-:Y:S02]  /*1f90*/  UIADD3 UR14, UP1, UPT, UR28, 0x80, URZ ;  /* 0x000000801c0e7890 */ /* 0x000fe4000ff3e0ff */
[----:B------:R-:W-:Y:S02]  /*1fa0*/  UISETP.NE.AND UP0, UPT, UR5, 0x4, UPT ;  /* 0x000000040500788c */ /* 0x000fe4000bf05270 */
[----:B------:R-:W-:Y:S02]  /*1fb0*/  ULEA UR16, UR4, UR38, 0xc ;  /* 0x0000002604107291 */ /* 0x000fe4000f8e60ff */
[----:B------:R-:W-:Y:S02]  /*1fc0*/  USEL UR8, URZ, 0x1, UP0 ;  /* 0x00000001ff087887 */ /* 0x000fe40008000000 */
[----:B------:R-:W-:-:S02]  /*1fd0*/  USEL UR7, UR5, URZ, UP0 ;  /* 0x000000ff05077287 */ /* 0x000fc40008000000 */
[----:B------:R-:W-:Y:S02]  /*1fe0*/  UIADD3 UR22, UP0, UPT, UR28, 0x180, URZ ;  /* 0x000001801c167890 */ /* 0x000fe4000ff1e0ff */
[----:B------:R-:W-:Y:S01]  /*1ff0*/  ULEA UR5, UR7, UR21, 0x3 ;  /* 0x0000001507057291 */ /* 0x000fe2000f8e18ff */
[----:B------:R-:W-:Y:S01]  /*2000*/  LOP3.LUT R12, R12, UR8, RZ, 0x3c, !PT ;  /* 0x000000080c0c7c12 */ /* 0x000fe2000f8e3cff */
[----:B------:R-:W-:Y:S02]  /*2010*/  ULEA UR8, UR4, UR37, 0xe ;  /* 0x0000002504087291 */ /* 0x000fe4000f8e70ff */
[----:B------:R-:W-:Y:S01]  /*2020*/  USHF.L.U32 UR18, UR6, 0x6, URZ ;  /* 0x0000000606127899 */ /* 0x000fe200080006ff */
[----:B-1----:R-:W-:Y:S01]  /*2030*/  SHF.L.U32 R0, R12, 0x1f, RZ ;  /* 0x0000001f0c007819 */ /* 0x002fe200000006ff */
[----:B------:R-:W-:Y:S02]  /*2040*/  UPRMT UR4, URZ, 0x5410, UR27 ;  /* 0x00005410ff047896 */ /* 0x000fe4000800001b */
[----:B------:R-:W-:Y:S01]  /*2050*/  UIADD3.X UR15, UPT, UPT, URZ, UR29, URZ, UP1, !UPT ;  /* 0x0000001dff0f7290 */ /* 0x000fe20008ffe4ff */
[----:B------:R3:W4:Y:S01]  /*2060*/  SYNCS.PHASECHK.TRANS64.TRYWAIT P0, [UR5+0x20], R0 ;  /* 0x00002000ff0075a7 */ /* 0x0007220008001105 */
[----:B------:R-:W-:-:S02]  /*2070*/  UPRMT UR5, URZ, 0x5410, UR26 ;  /* 0x00005410ff057896 */ /* 0x000fc4000800001a */
[----:B------:R-:W-:Y:S01]  /*2080*/  UIADD3.X UR23, UPT, UPT, URZ, UR29, URZ, UP0, !UPT ;  /* 0x0000001dff177290 */ /* 0x000fe200087fe4ff */
[----:B------:R-:W-:Y:S01]  /*2090*/  UMOV UR32, 0x0 ;  /* 0x0000000000207882 */ /* 0x000fe20000000000 */
[----:B------:R-:W-:Y:S01]  /*20a0*/  UMOV UR33, 0x10000000 ;  /* 0x1000000000217882 */ /* 0x000fe20000000000 */
[----:B------:R-:W-:Y:S01]  /*20b0*/  UMOV UR19, UR35 ;  /* 0x0000002300137c82 */ /* 0x000fe20008000000 */
[----:B------:R-:W-:Y:S01]  /*20c0*/  UMOV UR20, UR36 ;  /* 0x0000002400147c82 */ /* 0x000fe20008000000 */
[----:B------:R-:W-:Y:S01]  /*20d0*/  UMOV UR12, UR36 ;  /* 0x00000024000c7c82 */ /* 0x000fe20008000000 */
[----:B------:R-:W-:Y:S01]  /*20e0*/  UMOV UR9, UR17 ;  /* 0x0000001100097c82 */ /* 0x000fe20008000000 */
[----:B------:R-:W-:Y:S01]  /*20f0*/  UMOV UR10, UR18 ;  /* 0x00000012000a7c82 */ /* 0x000fe20008000000 */
[----:B------:R1:W-:Y:S01]  /*2100*/  UTMALDG.3D.MULTICAST [UR16], [UR14], UR4, desc[UR32] ;  /* 0x000020100e0073b4 */ /* 0x0003e20008011804 */
[----:B------:R-:W-:-:S04]  /*2110*/  UIADD3 UR6, UPT, UPT, UR6, 0x1, URZ ;  /* 0x0000000106067890 */ /* 0x000fc8000fffe0ff */
[----:B------:R-:W-:Y:S01]  /*2120*/  UISETP.NE.AND UP0, UPT, UR6, UR13, UPT ;  /* 0x0000000d0600728c */ /* 0x000fe2000bf05270 */
[----:B------:R3:W-:Y:S01]  /*2130*/  UTMALDG.3D.MULTICAST [UR8], [UR22], UR5, desc[UR32] ;  /* 0x00002008160073b4 */ /* 0x0007e20008011805 */
[----:B-1----:R-:W-:-:S07]  /*2140*/  UMOV UR4, UR7 ;  /* 0x0000000700047c82 */ /* 0x002fce0008000000 */
[----:B---3--:R-:W-:Y:S05]  /*2150*/  BRA.U UP0, `(.L_x_38) ;  /* 0xfffffffd004c7547 */ /* 0x008fea000b83ffff */
.L_x_32:
[C---:B------:R-:W-:Y:S01]  /*2160*/  LEA R3, R11.reuse, UR21, 0x3 ;  /* 0x000000150b037c11 */ /* 0x040fe2000f8e18ff */
[----:B------:R-:W-:Y:S01]  /*2170*/  NOP ;  /* 0x0000000000007918 */ /* 0x000fe20000000000 */
[----:B-1----:R-:W-:Y:S02]  /*2180*/  SHF.L.U32 R0, R10, 0x1f, RZ ;  /* 0x0000001f0a007819 */ /* 0x002fe400000006ff */
[----:B------:R-:W-:Y:S02]  /*2190*/  LEA R5, R11, UR21, 0x4 ;  /* 0x000000150b057c11 */ /* 0x000fe4000f8e20ff */
[----:B--2-4-:R-:W1:Y:S02]  /*21a0*/  SYNCS.PHASECHK.TRANS64.TRYWAIT P0, [R3+URZ+0x90], R0 ;  /* 0x00009000030075a7 */ /* 0x014e6400080011ff */
[----:B-1----:R-:W-:Y:S05]  /*21b0*/  @!P0 BRA `(.L_x_39) ;  /* 0x0000007400b88947 */ /* 0x002fea0003800000 */
.L_x_135:
[----:B------:R-:W2:Y:S01]  /*21c0*/  LDS.128 R4, [R5+0x120] ;  /* 0x0001200005047984 */ /* 0x000ea20000000c00 */
[----:B------:R-:W-:Y:S01]  /*21d0*/  UISETP.GE.AND UP0, UPT, UR42, 0x1, UPT ;  /* 0x000000012a00788c */ /* 0x000fe2000bf06270 */
[----:B------:R-:W-:Y:S01]  /*21e0*/  @!PT LDS RZ, [RZ] ;  /* 0x00000000fffff984 */ /* 0x000fe20000000800 */
[----:B------:R-:W-:Y:S01]  /*21f0*/  @!PT LDS RZ, [RZ] ;  /* 0x00000000fffff984 */ /* 0x000fe20000000800 */
[----:B------:R-:W-:Y:S01]  /*2200*/  @!PT LDS RZ, [RZ] ;  /* 0x00000000fffff984 */ /* 0x000fe20000000800 */
[----:B------:R-:W-:Y:S01]  /*2210*/  @!PT LDS RZ, [RZ] ;  /* 0x00000000fffff984 */ /* 0x000fe20000000800 */
[----:B------:R3:W-:Y:S06]  /*2220*/  MEMBAR.ALL.CTA ;  /* 0x0000000000007992 */ /* 0x0007ec0000008000 */
[----:B---3--:R-:W3:Y:S01]  /*2230*/  FENCE.VIEW.ASYNC.S ;  /* 0x00000000000073c6 */ /* 0x008ee20000000000 */
[----:B--2---:R-:W-:-:S13]  /*2240*/  LOP3.LUT P0, RZ, R6, 0x1, RZ, 0xc0, !PT ;  /* 0x0000000106ff7812 */ /* 0x004fda000780c0ff */
[----:B---3--:R-:W-:Y:S01]  /*2250*/  VOTEU.ANY UP1, P0 ;  /* 0x0000000000ff7886 */ /* 0x008fe20000020100 */
[----:B------:R-:W-:-:S13]  /*2260*/  PLOP3.LUT P0, PT, PT, PT, UP1, 0x80, 0x8 ;  /* 0x000000000008781c */ /* 0x000fda0003f0f018 */
[----:B-1----:R-:W-:Y:S02]  /*2270*/  @P0 LOP3.LUT R0, R5, 0xffff, RZ, 0xc0, !PT ;  /* 0x0000ffff05000812 */ /* 0x002fe400078ec0ff */
[----:B------:R-:W-:Y:S02]  /*2280*/  @P0 MOV R2, R4 ;  /* 0x0000000400020202 */ /* 0x000fe40000000f00 */
[----:B------:R-:W-:Y:S01]  /*2290*/  @P0 R2UR UR5, R0 ;  /* 0x00000000000502ca */ /* 0x000fe200000e0000 */
[----:B------:R-:W-:Y:S01]  /*22a0*/  VIADD R0, R3, 0xa0 ;  /* 0x000000a003007836 */ /* 0x000fe20000000000 */
[----:B------:R-:W-:Y:S02]  /*22b0*/  @P0 SHF.R.U32.HI R4, RZ, 0x10, R5 ;  /* 0x00000010ff040819 */ /* 0x000fe40000011605 */
[----:B------:R-:W-:Y:S02]  /*22c0*/  @P0 R2UR UR6, R2 ;  /* 0x00000000020602ca */ /* 0x000fe400000e0000 */
[----:B------:R-:W-:-:S02]  /*22d0*/  PRMT R0, RZ, 0x654, R0 ;  /* 0x00000654ff007816 */ /* 0x000fc40000000000 */
[----:B------:R-:W-:Y:S02]  /*22e0*/  @P0 R2UR UR4, R4 ;  /* 0x00000000040402ca */ /* 0x000fe400000e0000 */
[----:B------:R1:W-:Y:S03]  /*22f0*/  SYNCS.ARRIVE.TRANS64.RED.A1T0 RZ, [R0+URZ], RZ ;  /* 0x000000ff00ff79a7 */ /* 0x0003e600081004ff */
[----:B------:R-:W-:-:S04]  /*2300*/  @UP1 UMOV UR39, UR5 ;  /* 0x0000000500271c82 */ /* 0x000fc80008000000 */
[----:B------:R-:W-:-:S04]  /*2310*/  @UP1 UMOV UR40, UR6 ;  /* 0x0000000600281c82 */ /* 0x000fc80008000000 */
[----:B------:R-:W-:Y:S01]  /*2320*/  @UP1 UMOV UR36, UR4 ;  /* 0x0000000400241c82 */ /* 0x000fe20008000000 */
[----:B------:R-:W-:Y:S05]  /*2330*/  BRA.U !UP0, `(.L_x_40) ;  /* 0x0000000108d47547 */ /* 0x000fea000b800000 */
[----:B------:R-:W2:Y:S01]  /*2340*/  LDCU.128 UR12, c[0x0][0xb10] ;  /* 0x00016200ff0c77ac */ /* 0x000ea20008000c00 */
[----:B------:R-:W3:Y:S01]  /*2350*/  LDCU UR22, c[0x0][0xb20] ;  /* 0x00016400ff1677ac */ /* 0x000ee20008000800 */
[----:B------:R-:W4:Y:S01]  /*2360*/  LDCU UR20, c[0x0][0xb0c] ;  /* 0x00016180ff1477ac */ /* 0x000f220008000800 */
[----:B------:R-:W1:Y:S01]  /*2370*/  LDCU.64 UR8, c[0x0][0xb28] ;  /* 0x00016500ff0877ac */ /* 0x000e620008000a00 */
[----:B------:R-:W-:Y:S02]  /*2380*/  UISETP.NE.AND UP3, UPT, UR42, 0x1, UPT ;  /* 0x000000012a00788c */ /* 0x000fe4000bf65270 */
[----:B--2---:R-:W-:Y:S02]  /*2390*/  UIMAD.WIDE.U32 UR10, UR41, UR15, URZ ;  /* 0x0000000f290a72a5 */ /* 0x004fe4000f8e00ff */
[----:B------:R-:W-:Y:S02]  /*23a0*/  UIMAD.WIDE.U32 UR4, UR43, UR12, URZ ;  /* 0x0000000c2b0472a5 */ /* 0x000fe4000f8e00ff */
[----:B------:R-:W-:-:S02]  /*23b0*/  UISETP.NE.AND UP0, UPT, UR14, 0x1, UPT ;  /* 0x000000010e00788c */ /* 0x000fc4000bf05270 */
[----:B------:R-:W-:Y:S01]  /*23c0*/  UIMAD.WIDE.U32 UR18, UR39, UR15, URZ ;  /* 0x0000000f271272a5 */ /* 0x000fe2000f8e00ff */
[----:B------:R-:W-:Y:S02]  /*23d0*/  UMOV UR10, UR11 ;  /* 0x0000000b000a7c82 */ /* 0x000fe40008000000 */
[----:B------:R-:W-:Y:S01]  /*23e0*/  UMOV UR4, UR5 ;  /* 0x0000000500047c82 */ /* 0x000fe20008000000 */
[----:B---3--:R-:W-:Y:S02]  /*23f0*/  USHF.R.U32.HI UR10, URZ, UR22, UR10 ;  /* 0x00000016ff0a7299 */ /* 0x008fe4000801160a */
[----:B----4-:R-:W-:Y:S02]  /*2400*/  UISETP.NE.AND UP2, UPT, UR20, 0x1, UPT ;  /* 0x000000011400788c */ /* 0x010fe4000bf45270 */
[----:B------:R-:W-:Y:S02]  /*2410*/  USHF.R.U32.HI UR4, URZ, UR13, UR4 ;  /* 0x0000000dff047299 */ /* 0x000fe40008011604 */
[----:B------:R-:W-:-:S02]  /*2420*/  USEL UR5, UR41, UR10, !UP0 ;  /* 0x0000000a29057287 */ /* 0x000fc4000c000000 */
[----:B------:R-:W-:Y:S02]  /*2430*/  USEL UR6, UR43, UR4, !UP2 ;  /* 0x000000042b067287 */ /* 0x000fe4000d000000 */
[----:B-1----:R-:W-:Y:S01]  /*2440*/  UIMAD.WIDE.U32 UR10, UR5, UR8, URZ ;  /* 0x00000008050a72a5 */ /* 0x002fe2000f8e00ff */
[----:B------:R-:W-:Y:S01]  /*2450*/  UMOV UR4, UR19 ;  /* 0x0000001300047c82 */ /* 0x000fe20008000000 */
[----:B------:R-:W-:Y:S02]  /*2460*/  UIMAD.WIDE.U32 UR16, UR40, UR12, URZ ;  /* 0x0000000c281072a5 */ /* 0x000fe4000f8e00ff */
[----:B------:R-:W-:-:S03]  /*2470*/  UIMAD.WIDE.U32 UR18, UR6, UR8, URZ ;  /* 0x00000008061272a5 */ /* 0x000fc6000f8e00ff */
[----:B------:R-:W-:Y:S01]  /*2480*/  UMOV UR10, UR11 ;  /* 0x0000000b000a7c82 */ /* 0x000fe20008000000 */
[----:B------:R-:W-:Y:S02]  /*2490*/  USHF.R.U32.HI UR4, URZ, UR22, UR4 ;  /* 0x00000016ff047299 */ /* 0x000fe40008011604 */
[----:B------:R-:W-:Y:S01]  /*24a0*/  @UP3 USHF.R.U32.HI UR5, URZ, UR9, UR10 ;  /* 0x00000009ff053299 */ /* 0x000fe2000801160a */
[----:B------:R-:W-:Y:S01]  /*24b0*/  UMOV UR16, UR17 ;  /* 0x0000001100107c82 */ /* 0x000fe20008000000 */
[----:B------:R-:W-:Y:S01]  /*24c0*/  UMOV UR18, UR19 ;  /* 0x0000001300127c82 */ /* 0x000fe20008000000 */
[----:B------:R-:W-:Y:S02]  /*24d0*/  USHF.R.U32.HI UR13, URZ, UR13, UR16 ;  /* 0x0000000dff0d7299 */ /* 0x000fe40008011610 */
[----:B------:R-:W-:Y:S02]  /*24e0*/  USEL UR4, UR39, UR4, !UP0 ;  /* 0x0000000427047287 */ /* 0x000fe4000c000000 */
[----:B------:R-:W-:-:S02]  /*24f0*/  @UP3 USHF.R.U32.HI UR6, URZ, UR9, UR18 ;  /* 0x00000009ff063299 */ /* 0x000fc40008011612 */
[----:B------:R-:W-:Y:S02]  /*2500*/  UIMAD UR10, UR42, UR5, URZ ;  /* 0x000000052a0a72a4 */ /* 0x000fe4000f8e02ff */
[----:B------:R-:W-:Y:S02]  /*2510*/  USEL UR5, UR40, UR13, !UP2 ;  /* 0x0000000d28057287 */ /* 0x000fe4000d000000 */
[----:B------:R-:W-:Y:S02]  /*2520*/  UIMAD UR12, UR42, UR6, URZ ;  /* 0x000000062a0c72a4 */ /* 0x000fe4000f8e02ff */
[----:B------:R-:W-:Y:S02]  /*2530*/  UISETP.GE.AND UP0, UPT, UR4, UR10, UPT ;  /* 0x0000000a0400728c */ /* 0x000fe4000bf06270 */
[----:B------:R-:W-:Y:S02]  /*2540*/  UIMAD.WIDE.U32 UR10, UR4, UR8, URZ ;  /* 0x00000008040a72a5 */ /* 0x000fe4000f8e00ff */
[----:B------:R-:W-:-:S02]  /*2550*/  UISETP.GE.OR UP0, UPT, UR5, UR12, UP0 ;  /* 0x0000000c0500728c */ /* 0x000fc40008706670 */
        /* <DEDUP_REMOVED lines=19> */
.L_x_40:
[----:B------:R-:W2:Y:S02]  /*2690*/  LDCU UR4, c[0x0][0xb30] ;  /* 0x00016600ff0477ac */ /* 0x000ea40008000800 */
[----:B--2---:R-:W-:-:S09]  /*26a0*/  UISETP.NE.AND UP0, UPT, UR4, 0x1, UPT ;  /* 0x000000010400788c */ /* 0x004fd2000bf05270 */
[----:B------:R-:W-:Y:S05]  /*26b0*/  BRA.U UP0, `(.L_x_41) ;  /* 0x0000000100447547 */ /* 0x000fea000b800000 */
        /* <DEDUP_REMOVED lines=17> */
.L_x_41:
[----:B------:R-:W-:Y:S01]  /*27d0*/  VIADD R11, R11, 0x1 ;  /* 0x000000010b0b7836 */ /* 0x000fe20000000000 */
[----:B------:R-:W-:Y:S01]  /*27e0*/  R2UR UR4, R87 ;  /* 0x00000000570472ca */ /* 0x000fe200000e0000 */
[----:B------:R-:W-:Y:S01]  /*27f0*/  UIADD3 UR16, UPT, UPT, UR40, UR59, URZ ;  /* 0x0000003b28107290 */ /* 0x000fe2000fffe0ff */
[----:B------:R-:W-:Y:S02]  /*2800*/  PLOP3.LUT P1, PT, PT, PT, PT, 0x80, 0x8 ;  /* 0x000000000008781c */ /* 0x000fe40003f2f070 */
[----:B------:R-:W-:-:S04]  /*2810*/  ISETP.NE.AND P0, PT, R11, 0x2, PT ;  /* 0x000000020b00780c */ /* 0x000fc80003f05270 */
[----:B------:R-:W-:Y:S02]  /*2820*/  SEL R3, RZ, 0x1, P0 ;  /* 0x00000001ff037807 */ /* 0x000fe40000000000 */
[----:B------:R-:W-:Y:S02]  /*2830*/  SEL R11, R11, RZ, P0 ;  /* 0x000000ff0b0b7207 */ /* 0x000fe40000000000 */
[----:B------:R-:W-:Y:S01]  /*2840*/  LOP3.LUT R10, R10, R3, RZ, 0x3c, !PT ;  /* 0x000000030a0a7212 */ /* 0x000fe200078e3cff */
[----:B------:R-:W-:Y:S01]  /*2850*/  UIADD3 UR20, UPT, UPT, UR39, UR4, URZ ;  /* 0x0000000427147290 */ /* 0x000fe2000fffe0ff */
[----:B------:R-:W-:Y:S11]  /*2860*/  BRA.U UP1, `(.L_x_42) ;  /* 0xfffffff101507547 */ /* 0x000ff6000b83ffff */
[----:B------:R-:W-:Y:S01]  /*2870*/  UIADD3 UR21, UPT, UPT, UR21, 0x20, URZ ;  /* 0x0000002015157890 */ /* 0x000fe2000fffe0ff */
[----:B------:R-:W-:-:S03]  /*2880*/  SHF.L.U32 R3, R12, 0x1f, RZ ;  /* 0x0000001f0c037819 */ /* 0x000fc600000006ff */
[----:B------:R-:W-:-:S09]  /*2890*/  ULEA UR4, UR7, UR21, 0x3 ;  /* 0x0000001507047291 */ /* 0x000fd2000f8e18ff */
[----:B------:R-:W2:Y:S02]  /*28a0*/  SYNCS.PHASECHK.TRANS64.TRYWAIT P0, [UR4], R3 ;  /* 0x00000003ff0075a7 */ /* 0x000ea40008001104 */
[----:B--2---:R-:W-:Y:S05]  /*28b0*/  @!P0 BRA `(.L_x_43) ;  /* 0x00000070000c8947 */ /* 0x004fea0003800000 */
.L_x_137:
[----:B------:R-:W-:-:S04]  /*28c0*/  UIADD3 UR4, UPT, UPT, UR7, 0x1, URZ ;  /* 0x0000000107047890 */ /* 0x000fc8000fffe0ff */
[----:B------:R-:W-:-:S04]  /*28d0*/  UISETP.NE.AND UP0, UPT, UR4, 0x4, UPT ;  /* 0x000000040400788c */ /* 0x000fc8000bf05270 */
[----:B------:R-:W-:Y:S02]  /*28e0*/  USEL UR6, URZ, 0x1, UP0 ;  /* 0x00000001ff067887 */ /* 0x000fe40008000000 */
[----:B------:R-:W-:-:S04]  /*28f0*/  USEL UR4, UR4, URZ, UP0 ;  /* 0x000000ff04047287 */ /* 0x000fc80008000000 */
[----:B------:R-:W-:Y:S01]  /*2900*/  ULEA UR5, UR4, UR21, 0x3 ;  /* 0x0000001504057291 */ /* 0x000fe2000f8e18ff */
[----:B------:R-:W-:-:S04]  /*2910*/  LOP3.LUT R2, R12, UR6, RZ, 0x3c, !PT ;  /* 0x000000060c027c12 */ /* 0x000fc8000f8e3cff */
[----:B-1----:R-:W-:-:S04]  /*2920*/  SHF.L.U32 R3, R2, 0x1f, RZ ;  /* 0x0000001f02037819 */ /* 0x002fc800000006ff */
[----:B------:R-:W1:Y:S02]  /*2930*/  SYNCS.PHASECHK.TRANS64.TRYWAIT P0, [UR5], R3 ;  /* 0x00000003ff0075a7 */ /* 0x000e640008001105 */
[----:B-1----:R-:W-:Y:S05]  /*2940*/  @!P0 BRA `(.L_x_44) ;  /* 0x0000007000008947 */ /* 0x002fea0003800000 */
.L_x_139:
        /* <DEDUP_REMOVED lines=9> */
.L_x_141:
[----:B------:R-:W-:-:S04]  /*29e0*/  UIADD3 UR4, UPT, UPT, UR4, 0x1, URZ ;  /* 0x0000000104047890 */ /* 0x000fc8000fffe0ff */
[----:B------:R-:W-:-:S04]  /*29f0*/  UISETP.NE.AND UP0, UPT, UR4, 0x4, UPT ;  /* 0x000000040400788c */ /* 0x000fc8000bf05270 */
[----:B------:R-:W-:Y:S02]  /*2a00*/  USEL UR5, URZ, 0x1, UP0 ;  /* 0x00000001ff057887 */ /* 0x000fe40008000000 */
[----:B------:R-:W-:-:S04]  /*2a10*/  USEL UR4, UR4, URZ, UP0 ;  /* 0x000000ff04047287 */ /* 0x000fc80008000000 */
[----:B------:R-:W-:Y:S01]  /*2a20*/  ULEA UR4, UR4, UR21, 0x3 ;  /* 0x0000001504047291 */ /* 0x000fe2000f8e18ff */
[----:B-1----:R-:W-:-:S04]  /*2a30*/  LOP3.LUT R3, R2, UR5, RZ, 0x3c, !PT ;  /* 0x0000000502037c12 */ /* 0x002fc8000f8e3cff */
[----:B------:R-:W-:Y:S01]  /*2a40*/  SHF.L.U32 R3, R3, 0x1f, RZ ;  /* 0x0000001f03037819 */ /* 0x000fe200000006ff */
[----:B------:R-:W-:-:S07]  /*2a50*/  IMAD.U32 R0, RZ, RZ, UR4 ;  /* 0x00000004ff007e24 */ /* 0x000fce000f8e00ff */
.L_x_46:
[----:B-1----:R1:W2:Y:S02]  /*2a60*/  SYNCS.PHASECHK.TRANS64.TRYWAIT P0, [R0+URZ], R3 ;  /* 0x00000003000075a7 */ /* 0x0022a400080011ff */
[----:B--2---:R-:W-:Y:S05]  /*2a70*/  @!P0 NANOSLEEP.SYNCS 0x989680 ;  /* 0x009896800000895d */ /* 0x004fea0003900000 */
[----:B------:R-:W2:Y:S02]  /*2a80*/  @!P0 SYNCS.PHASECHK.TRANS64 P0, [R0+URZ], R3 ;  /* 0x00000003000085a7 */ /* 0x000ea400080010ff */
[----:B--2---:R-:W-:Y:S05]  /*2a90*/  @P0 EXIT ;  /* 0x000000000000094d */ /* 0x004fea0003800000 */
[----:B------:R-:W-:Y:S05]  /*2aa0*/  BRA `(.L_x_46) ;  /* 0xfffffffc00ec7947 */ /* 0x000fea000383ffff */
.L_x_22:
[----:B------:R-:W2:Y:S02]  /*2ab0*/  S2UR UR4, SR_CgaCtaId ;  /* 0x00000000000479c3 */ /* 0x000ea40000008800 */
[----:B--2---:R-:W-:-:S04]  /*2ac0*/  UISETP.NE.AND UP0, UPT, UR4, URZ, UPT ;  /* 0x000000ff0400728c */ /* 0x004fc8000bf05270 */
[----:B------:R-:W-:-:S09]  /*2ad0*/  UISETP.NE.OR UP0, UPT, UR17, 0x1, UP0 ;  /* 0x000000011100788c */ /* 0x000fd20008705670 */
[----:B------:R-:W-:Y:S05]  /*2ae0*/  BRA.U UP0, `(.L_x_47) ;  /* 0x00000005004c7547 */ /* 0x000fea000b800000 */
[----:B------:R-:W2:Y:S01]  /*2af0*/  S2UR UR5, SR_CgaCtaId ;  /* 0x00000000000579c3 */ /* 0x000ea20000008800 */
[----:B------:R-:W-:Y:S01]  /*2b00*/  UMOV UR4, 0x400 ;  /* 0x0000040000047882 */ /* 0x000fe20000000000 */
[----:B------:R-:W-:Y:S01]  /*2b10*/  ISETP.GE.U32.AND P2, PT, R0, 0x4, PT ;  /* 0x000000040000780c */ /* 0x000fe20003f46070 */
[----:B------:R-:W-:Y:S01]  /*2b20*/  IMAD.MOV.U32 R12, RZ, RZ, 0x1 ;  /* 0x00000001ff0c7424 */ /* 0x000fe200078e00ff */
[----:B------:R-:W-:Y:S02]  /*2b30*/  CS2R R10, SRZ ;  /* 0x00000000000a7805 */ /* 0x000fe4000001ff00 */
[----:B------:R-:W-:Y:S01]  /*2b40*/  CS2R R8, SRZ ;  /* 0x0000000000087805 */ /* 0x000fe2000001ff00 */
[----:B--2---:R-:W-:-:S03]  /*2b50*/  ULEA UR6, UR5, UR4, 0x18 ;  /* 0x0000000405067291 */ /* 0x004fc6000f8ec0ff */
[----:B------:R-:W-:-:S09]  /*2b60*/  UMOV UR5, URZ ;  /* 0x000000ff00057c82 */ /* 0x000fd20008000000 */
.L_x_51:
[----:B------:R-:W-:Y:S02]  /*2b70*/  LEA R2, R8, UR6, 0x3 ;  /* 0x0000000608027c11 */ /* 0x000fe4000f8e18ff */
[----:B------:R-:W-:-:S03]  /*2b80*/  SHF.L.U32 R5, R9, 0x1f, RZ ;  /* 0x0000001f09057819 */ /* 0x000fc600000006ff */
[----:B------:R-:W-:Y:S01]  /*2b90*/  VIADD R4, R2, 0x100 ;  /* 0x0000010002047836 */ /* 0x000fe20000000000 */
[----:B------:R-:W2:Y:S02]  /*2ba0*/  SYNCS.PHASECHK.TRANS64.TRYWAIT P0, [R2+URZ+0xf0], R5 ;  /* 0x0000f005020075a7 */ /* 0x000ea400080011ff */
[----:B--2---:R-:W-:Y:S05]  /*2bb0*/  @!P0 BRA `(.L_x_48) ;  /* 0x0000006c00948947 */ /* 0x004fea0003800000 */
.L_x_142:
[----:B------:R-:W-:Y:S01]  /*2bc0*/  ULEA UR4, UR5, UR6, 0x3 ;  /* 0x0000000605047291 */ /* 0x000fe2000f8e18ff */
[----:B------:R-:W-:Y:S02]  /*2bd0*/  PRMT R4, RZ, 0x654, R4 ;  /* 0x00000654ff047816 */ /* 0x000fe40000000004 */
[----:B--2---:R-:W-:Y:S01]  /*2be0*/  SHF.L.U32 R5, R12, 0x1f, RZ ;  /* 0x0000001f0c057819 */ /* 0x004fe200000006ff */
[----:B------:R-:W-:Y:S01]  /*2bf0*/  UIADD3 UR7, UPT, UPT, UR4, 0x90, URZ ;  /* 0x0000009004077890 */ /* 0x000fe2000fffe0ff */
[----:B------:R2:W-:Y:S05]  /*2c00*/  SYNCS.ARRIVE.TRANS64.RED.A1T0 RZ, [R4+URZ], RZ ;  /* 0x000000ff04ff79a7 */ /* 0x0005ea00081004ff */
[----:B------:R-:W-:Y:S01]  /*2c10*/  IMAD.U32 R7, RZ, RZ, UR7 ;  /* 0x00000007ff077e24 */ /* 0x000fe2000f8e00ff */
[----:B------:R-:W3:Y:S04]  /*2c20*/  SYNCS.PHASECHK.TRANS64.TRYWAIT P0, [UR4+0xa0], R5 ;  /* 0x0000a005ff0075a7 */ /* 0x000ee80008001104 */
[----:B------:R-:W-:Y:S01]  /*2c30*/  PRMT R6, R0, 0x654, R7 ;  /* 0x0000065400067816 */ /* 0x000fe20000000007 */
[----:B--2---:R-:W-:Y:S01]  /*2c40*/  @!P2 IMAD.MOV.U32 R4, RZ, RZ, 0x10 ;  /* 0x00000010ff04a424 */ /* 0x004fe200078e00ff */
[----:B---3--:R-:W-:Y:S06]  /*2c50*/  @!P0 BRA `(.L_x_49) ;  /* 0x0000006c00808947 */ /* 0x008fec0003800000 */
.L_x_144:
[----:B------:R-:W-:Y:S01]  /*2c60*/  ULEA UR8, UR5, UR6, 0x4 ;  /* 0x0000000605087291 */ /* 0x000fe2000f8e20ff */
[----:B------:R-:W-:Y:S01]  /*2c70*/  SEL R3, R6, R3, !P2 ;  /* 0x0000000306037207 */ /* 0x000fe20005000000 */
[----:B------:R-:W-:Y:S01]  /*2c80*/  UIADD3 UR9, UPT, UPT, UR4, 0x90, URZ ;  /* 0x0000009004097890 */ /* 0x000fe2000fffe0ff */
[----:B--2---:R-:W-:Y:S01]  /*2c90*/  LEA R2, R11, UR6, 0x3 ;  /* 0x000000060b027c11 */ /* 0x004fe2000f8e18ff */
[----:B------:R-:W-:Y:S01]  /*2ca0*/  UIADD3 UR8, UPT, UPT, UR8, 0x120, URZ ;  /* 0x0000012008087890 */ /* 0x000fe2000fffe0ff */
[----:B------:R-:W-:Y:S01]  /*2cb0*/  SHF.L.U32 R5, R10, 0x1f, RZ ;  /* 0x0000001f0a057819 */ /* 0x000fe200000006ff */
[----:B------:R2:W-:Y:S01]  /*2cc0*/  @!P2 SYNCS.ARRIVE.TRANS64.RED RZ, [R3+URZ], R4 ;  /* 0x0000000403ffa9a7 */ /* 0x0005e200080004ff */
[----:B------:R-:W-:Y:S01]  /*2cd0*/  UIADD3 UR4, UPT, UPT, UR5, 0x1, URZ ;  /* 0x0000000105047890 */ /* 0x000fe2000fffe0ff */
[----:B------:R-:W-:-:S03]  /*2ce0*/  VIADD R8, R8, 0x1 ;  /* 0x0000000108087836 */ /* 0x000fc60000000000 */
[----:B------:R-:W-:Y:S02]  /*2cf0*/  UISETP.NE.AND UP0, UPT, UR4, 0x2, UPT ;  /* 0x000000020400788c */ /* 0x000fe4000bf05270 */
[----:B------:R-:W-:Y:S06]  /*2d00*/  UGETNEXTWORKID.BROADCAST [UR8], [UR9] ;  /* 0x00000000080073ca */ /* 0x000fec0008000100 */
[----:B------:R-:W-:Y:S01]  /*2d10*/  USEL UR7, URZ, 0x1, UP0 ;  /* 0x00000001ff077887 */ /* 0x000fe20008000000 */
[----:B------:R-:W-:Y:S01]  /*2d20*/  ISETP.NE.AND P0, PT, R8, 0x2, PT ;  /* 0x000000020800780c */ /* 0x000fe20003f05270 */
[----:B------:R-:W-:Y:S01]  /*2d30*/  USEL UR5, UR4, URZ, UP0 ;  /* 0x000000ff04057287 */ /* 0x000fe20008000000 */
[----:B------:R-:W3:Y:S03]  /*2d40*/  SYNCS.PHASECHK.TRANS64.TRYWAIT P1, [R2+URZ+0x90], R5 ;  /* 0x00009005020075a7 */ /* 0x000ee600080211ff */
[----:B------:R-:W-:Y:S01]  /*2d50*/  LOP3.LUT R12, R12, UR7, RZ, 0x3c, !PT ;  /* 0x000000070c0c7c12 */ /* 0x000fe2000f8e3cff */
[----:B--23--:R-:W-:Y:S07]  /*2d60*/  @!P1 BRA `(.L_x_50) ;  /* 0x0000006c00549947 */ /* 0x00cfee0003800000 */
.L_x_145:
[C---:B------:R-:W-:Y:S01]  /*2d70*/  LEA R4, R11.reuse, UR6, 0x4 ;  /* 0x000000060b047c11 */ /* 0x040fe2000f8e20ff */
[----:B--2---:R-:W-:Y:S01]  /*2d80*/  VIADD R2, R2, 0xa0 ;  /* 0x000000a002027836 */ /* 0x004fe20000000000 */
[----:B------:R-:W-:Y:S01]  /*2d90*/  SEL R8, R8, RZ, P0 ;  /* 0x000000ff08087207 */ /* 0x000fe20000000000 */
[----:B------:R-:W-:-:S03]  /*2da0*/  VIADD R11, R11, 0x1 ;  /* 0x000000010b0b7836 */ /* 0x000fc60000000000 */
[----:B------:R-:W2:Y:S01]  /*2db0*/  LDS.128 R4, [R4+0x120] ;  /* 0x0001200004047984 */ /* 0x000ea20000000c00 */
[----:B------:R-:W-:Y:S02]  /*2dc0*/  PRMT R2, RZ, 0x654, R2 ;  /* 0x00000654ff027816 */ /* 0x000fe40000000002 */
[C---:B------:R-:W-:Y:S01]  /*2dd0*/  ISETP.NE.AND P1, PT, R11.reuse, 0x2, PT ;  /* 0x000000020b00780c */ /* 0x040fe20003f25270 */
[----:B------:R-:W-:Y:S01]  /*2de0*/  @!PT LDS RZ, [RZ] ;  /* 0x00000000fffff984 */ /* 0x000fe20000000800 */
[----:B------:R-:W-:Y:S01]  /*2df0*/  @!PT LDS RZ, [RZ] ;  /* 0x00000000fffff984 */ /* 0x000fe20000000800 */
[----:B------:R-:W-:Y:S01]  /*2e00*/  @!PT LDS RZ, [RZ] ;  /* 0x00000000fffff984 */ /* 0x000fe20000000800 */
[----:B------:R-:W-:Y:S01]  /*2e10*/  @!PT LDS RZ, [RZ] ;  /* 0x00000000fffff984 */ /* 0x000fe20000000800 */
[----:B------:R3:W-:Y:S06]  /*2e20*/  MEMBAR.ALL.CTA ;  /* 0x0000000000007992 */ /* 0x0007ec0000008000 */
[----:B---3--:R-:W3:Y:S01]  /*2e30*/  FENCE.VIEW.ASYNC.S ;  /* 0x00000000000073c6 */ /* 0x008ee20000000000 */
[----:B------:R-:W-:Y:S01]  /*2e40*/  SEL R11, R11, RZ, P1 ;  /* 0x000000ff0b0b7207 */ /* 0x000fe20000800000 */
[----:B---3--:R3:W-:Y:S01]  /*2e50*/  SYNCS.ARRIVE.TRANS64.RED.A1T0 RZ, [R2+URZ], RZ ;  /* 0x000000ff02ff79a7 */ /* 0x0087e200081004ff */
[----:B--2---:R-:W-:-:S02]  /*2e60*/  LOP3.LUT P3, RZ, R6, 0x1, RZ, 0xc0, !PT ;  /* 0x0000000106ff7812 */ /* 0x004fc4000786c0ff */
[----:B------:R-:W-:-:S04]  /*2e70*/  SEL R5, RZ, 0x1, P1 ;  /* 0x00000001ff057807 */ /* 0x000fc80000800000 */
[----:B------:R-:W-:Y:S02]  /*2e80*/  LOP3.LUT R10, R10, R5, RZ, 0x3c, !PT ;  /* 0x000000050a0a7212 */ /* 0x000fe400078e3cff */
[----:B---3--:R-:W-:-:S04]  /*2e90*/  SEL R2, RZ, 0x1, P0 ;  /* 0x00000001ff027807 */ /* 0x008fc80000000000 */
[----:B------:R-:W-:Y:S01]  /*2ea0*/  LOP3.LUT R9, R9, R2, RZ, 0x3c, !PT ;  /* 0x0000000209097212 */ /* 0x000fe200078e3cff */
[----:B------:R-:W-:Y:S06]  /*2eb0*/  @P3 BRA `(.L_x_51) ;  /* 0xfffffffc002c3947 */ /* 0x000fec000383ffff */
[----:B------:R-:W-:Y:S01]  /*2ec0*/  ULEA UR4, UR5, UR6, 0x3 ;  /* 0x0000000605047291 */ /* 0x000fe2000f8e18ff */
[----:B------:R-:W-:-:S08]  /*2ed0*/  SHF.L.U32 R3, R12, 0x1f, RZ ;  /* 0x0000001f0c037819 */ /* 0x000fd000000006ff */
[----:B------:R-:W2:Y:S02]  /*2ee0*/  SYNCS.PHASECHK.TRANS64 P0, [UR4+0xa0], R3 ;  /* 0x0000a003ff0075a7 */ /* 0x000ea40008001004 */
[----:B--2---:R-:W-:Y:S05]  /*2ef0*/  @P0 BRA `(.L_x_52) ;  /* 0x0000000000080947 */ /* 0x004fea0003800000 */
[----:B------:R-:W2:Y:S02]  /*2f00*/  SYNCS.PHASECHK.TRANS64.TRYWAIT P0, [UR4+0xa0], R3 ;  /* 0x0000a003ff0075a7 */ /* 0x000ea40008001104 */
[----:B--2---:R-:W-:Y:S05]  /*2f10*/  @!P0 BRA `(.L_x_53) ;  /* 0x0000006800fc8947 */ /* 0x004fea0003800000 */
.L_x_52:
[----:B------:R-:W-:-:S04]  /*2f20*/  UIADD3 UR7, UPT, UPT, UR5, 0x1, URZ ;  /* 0x0000000105077890 */ /* 0x000fc8000fffe0ff */
[----:B------:R-:W-:-:S04]  /*2f30*/  UISETP.NE.AND UP0, UPT, UR7, 0x2, UPT ;  /* 0x000000020700788c */ /* 0x000fc8000bf05270 */
[----:B------:R-:W-:Y:S02]  /*2f40*/  USEL UR8, URZ, 0x1, UP0 ;  /* 0x00000001ff087887 */ /* 0x000fe40008000000 */
[----:B------:R-:W-:-:S04]  /*2f50*/  USEL UR7, UR7, URZ, UP0 ;  /* 0x000000ff07077287 */ /* 0x000fc80008000000 */
[----:B------:R-:W-:Y:S01]  /*2f60*/  ULEA UR7, UR7, UR6, 0x3 ;  /* 0x0000000607077291 */ /* 0x000fe2000f8e18ff */
[----:B--2---:R-:W-:-:S04]  /*2f70*/  LOP3.LUT R3, R12, UR8, RZ, 0x3c, !PT ;  /* 0x000000080c037c12 */ /* 0x004fc8000f8e3cff */
[----:B------:R-:W-:-:S04]  /*2f80*/  SHF.L.U32 R0, R3, 0x1f, RZ ;  /* 0x0000001f03007819 */ /* 0x000fc800000006ff */
[----:B------:R-:W2:Y:S02]  /*2f90*/  SYNCS.PHASECHK.TRANS64 P0, [UR7+0xa0], R0 ;  /* 0x0000a000ff0075a7 */ /* 0x000ea40008001007 */
[----:B-12---:R-:W-:Y:S05]  /*2fa0*/  @P0 EXIT ;  /* 0x000000000000094d */ /* 0x006fea0003800000 */
[----:B------:R-:W-:Y:S02]  /*2fb0*/  SHF.L.U32 R3, R3, 0x1f, RZ ;  /* 0x0000001f03037819 */ /* 0x000fe400000006ff */
[----:B------:R-:W-:-:S07]  /*2fc0*/  MOV R0, UR7 ;  /* 0x0000000700007c02 */ /* 0x000fce0008000f00 */
.L_x_54:
[----:B-1----:R1:W2:Y:S02]  /*2fd0*/  SYNCS.PHASECHK.TRANS64.TRYWAIT P0, [R0+URZ+0xa0], R3 ;  /* 0x0000a003000075a7 */ /* 0x0022a400080011ff */
[----:B--2---:R-:W-:Y:S05]  /*2fe0*/  @!P0 NANOSLEEP.SYNCS 0x989680 ;  /* 0x009896800000895d */ /* 0x004fea0003900000 */
[----:B------:R-:W2:Y:S02]  /*2ff0*/  @!P0 SYNCS.PHASECHK.TRANS64 P0, [R0+URZ+0xa0], R3 ;  /* 0x0000a003000085a7 */ /* 0x000ea400080010ff */
[----:B--2---:R-:W-:Y:S05]  /*3000*/  @P0 EXIT ;  /* 0x000000000000094d */ /* 0x004fea0003800000 */
[----:B------:R-:W-:Y:S05]  /*3010*/  BRA `(.L_x_54) ;  /* 0xfffffffc00ec7947 */ /* 0x000fea000383ffff */
.L_x_47:
[----:B------:R-:W-:Y:S05]  /*3020*/  BRA.U UP4, `(.L_x_55) ;  /* 0x0000000d04a07547 */ /* 0x000fea000b800000 */
[----:B------:R-:W2:Y:S01]  /*3030*/  S2UR UR7, SR_CgaCtaId ;  /* 0x00000000000779c3 */ /* 0x000ea20000008800 */
[----:B------:R-:W-:Y:S01]  /*3040*/  UMOV UR4, 0x40 ;  /* 0x0000004000047882 */ /* 0x000fe20000000000 */
[----:B------:R-:W-:Y:S01]  /*3050*/  NOP ;  /* 0x0000000000007918 */ /* 0x000fe20000000000 */
[----:B------:R-:W-:Y:S01]  /*3060*/  UMOV UR6, 0x400 ;  /* 0x0000040000067882 */ /* 0x000fe20000000000 */
[----:B--2---:R-:W-:Y:S02]  /*3070*/  ULEA UR5, UR7, UR4, 0x18 ;  /* 0x0000000407057291 */ /* 0x004fe4000f8ec0ff */
[----:B------:R-:W-:-:S07]  /*3080*/  ULEA UR6, UR7, UR6, 0x18 ;  /* 0x0000000607067291 */ /* 0x000fce000f8ec0ff */
[----:B------:R-:W2:Y:S02]  /*3090*/  LDS.U8 R0, [UR5+0x1c] ;  /* 0x00001c05ff007984 */ /* 0x000ea40008000000 */
[----:B--2---:R-:W-:-:S13]  /*30a0*/  ISETP.NE.AND P0, PT, R0, RZ, PT ;  /* 0x000000ff0000720c */ /* 0x004fda0003f05270 */
[----:B------:R-:W-:Y:S05]  /*30b0*/  @P0 BRA `(.L_x_56) ;  /* 0x0000000000580947 */ /* 0x000fea0003800000 */
[----:B------:R-:W-:-:S13]  /*30c0*/  ELECT P0, URZ, PT ;  /* 0x0000000000ff782f */ /* 0x000fda0003800000 */
[----:B------:R-:W-:Y:S05]  /*30d0*/  @!P0 BRA `(.L_x_57) ;  /* 0x0000000000608947 */ /* 0x000fea0003800000 */
[----:B------:R-:W-:Y:S01]  /*30e0*/  UMOV UR4, 0x10 ;  /* 0x0000001000047882 */ /* 0x000fe20000000000 */
[----:B------:R-:W-:Y:S01]  /*30f0*/  HFMA2 R0, -RZ, RZ, 0, 5.9604644775390625e-08 ;  /* 0x00000001ff007431 */ /* 0x000fe200000001ff */
[----:B------:R-:W-:-:S03]  /*3100*/  MOV R3, 0xffff ;  /* 0x0000ffff00037802 */ /* 0x000fc60000000f00 */
[----:B------:R-:W-:Y:S04]  /*3110*/  DEPBAR.LE SB2, 0x36 ;  /* 0x0000ad800000791a */ /* 0x000fe80000000000 */
[----:B------:R-:W2:Y:S02]  /*3120*/  UTCATOMSWS.FIND_AND_SET.ALIGN UP0, UR4, UR4 ;  /* 0x00000004000475e3 */ /* 0x000ea40008000800 */
[----:B--2---:R-:W-:Y:S01]  /*3130*/  MOV R4, UR4 ;  /* 0x0000000400047c02 */ /* 0x004fe20008000f00 */
[----:B------:R-:W-:Y:S06]  /*3140*/  BRA.U UP0, `(.L_x_58) ;  /* 0x0000000100187547 */ /* 0x000fec000b800000 */
.L_x_59:
[----:B------:R-:W-:Y:S05]  /*3150*/  NANOSLEEP 0x64 ;  /* 0x000000640000795d */ /* 0x000fea0003800000 */
[----:B------:R-:W-:-:S05]  /*3160*/  UMOV UR4, 0x10 ;  /* 0x0000001000047882 */ /* 0x000fca0000000000 */
[----:B------:R-:W-:Y:S04]  /*3170*/  DEPBAR.LE SB2, 0x36 ;  /* 0x0000ad800000791a */ /* 0x000fe80000000000 */
[----:B------:R-:W2:Y:S02]  /*3180*/  UTCATOMSWS.FIND_AND_SET.ALIGN UP0, UR4, UR4 ;  /* 0x00000004000475e3 */ /* 0x000ea40008000800 */
[----:B--2---:R-:W-:Y:S01]  /*3190*/  MOV R4, UR4 ;  /* 0x0000000400047c02 */ /* 0x004fe20008000f00 */
[----:B------:R-:W-:Y:S05]  /*31a0*/  BRA.U !UP0, `(.L_x_59) ;  /* 0xfffffffd08e87547 */ /* 0x000fea000b83ffff */
.L_x_58:
[-C--:B------:R-:W-:Y:S02]  /*31b0*/  SHF.L.U32 R3, R3, R4.reuse, RZ ;  /* 0x0000000403037219 */ /* 0x080fe400000006ff */
[----:B------:R-:W-:Y:S01]  /*31c0*/  SHF.L.U32 R0, R0, R4, RZ ;  /* 0x0000000400007219 */ /* 0x000fe200000006ff */
[----:B------:R-:W-:Y:S02]  /*31d0*/  IMAD.SHL.U32 R4, R4, 0x20, RZ ;  /* 0x0000002004047824 */ /* 0x000fe400078e00ff */
[----:B------:R2:W-:Y:S04]  /*31e0*/  ATOMS.OR RZ, [UR5+0x14], R3 ;  /* 0x00001403ffff798c */ /* 0x0005e8000b000005 */
[----:B------:R2:W-:Y:S04]  /*31f0*/  ATOMS.OR RZ, [UR5+0x18], R0 ;  /* 0x00001800ffff798c */ /* 0x0005e8000b000005 */
[----:B------:R2:W-:Y:S01]  /*3200*/  STS [UR6+0x140], R4 ;  /* 0x00014004ff007988 */ /* 0x0005e20008000806 */
[----:B------:R-:W-:Y:S05]  /*3210*/  BRA `(.L_x_57) ;  /* 0x0000000000107947 */ /* 0x000fea0003800000 */
.L_x_56:
[----:B------:R-:W-:Y:S02]  /*3220*/  MOV R0, 0xffffffff ;  /* 0xffffffff00007802 */ /* 0x000fe40000000f00 */
[----:B------:R-:W-:-:S03]  /*3230*/  MOV R4, 0x3260 ;  /* 0x0000326000047802 */ /* 0x000fc60000000f00 */
[----:B------:R2:W-:Y:S04]  /*3240*/  STS [UR6+0x140], R0 ;  /* 0x00014000ff007988 */ /* 0x0005e80008000806 */
[----:B-12--5:R-:W-:Y:S05]  /*3250*/  CALL.REL.NOINC `($__internal_1_$__cuda_sm10x_tcgen05_guardrail_trap_phase_invalid_during_alloc) ;  /* 0x0000007000407944 */ /* 0x026fea0003c00000 */
.L_x_57:
[----:B------:R-:W-:Y:S05]  /*3260*/  WARPSYNC.ALL ;  /* 0x0000000000007948 */ /* 0x000fea0003800000 */
[----:B------:R-:W3:Y:S01]  /*3270*/  S2UR UR4, SR_CgaCtaId ;  /* 0x00000000000479c3 */ /* 0x000ee20000008800 */
[----:B------:R-:W-:Y:S01]  /*3280*/  UMOV UR17, 0x400 ;  /* 0x0000040000117882 */ /* 0x000fe20000000000 */
[----:B------:R-:W-:-:S06]  /*3290*/  NOP ;  /* 0x0000000000007918 */ /* 0x000fcc0000000000 */
[----:B------:R-:W-:Y:S06]  /*32a0*/  BAR.ARV 0x6, 0xa0 ;  /* 0x0182800000007b1d */ /* 0x000fec0000002000 */
[----:B------:R-:W4:Y:S01]  /*32b0*/  LDCU UR5, c[0x0][0x38c] ;  /* 0x00007180ff0577ac */ /* 0x000f220008000800 */
[----:B------:R-:W-:Y:S01]  /*32c0*/  LOP3.LUT R2, R2, 0xffff, RZ, 0xc0, !PT ;  /* 0x0000ffff02027812 */ /* 0x000fe200078ec0ff */
[----:B------:R-:W-:Y:S01]  /*32d0*/  IMAD.MOV.U32 R11, RZ, RZ, 0x1 ;  /* 0x00000001ff0b7424 */ /* 0x000fe200078e00ff */
[----:B------:R-:W-:Y:S01]  /*32e0*/  CS2R R8, SRZ ;  /* 0x0000000000087805 */ /* 0x000fe2000001ff00 */
[----:B------:R-:W1:Y:S01]  /*32f0*/  LDCU UR8, c[0x0][0x38c] ;  /* 0x00007180ff0877ac */ /* 0x000e620008000800 */
[----:B------:R-:W-:Y:S01]  /*3300*/  R2UR UR19, R2 ;  /* 0x00000000021372ca */ /* 0x000fe200000e0000 */
[----:B------:R-:W-:Y:S01]  /*3310*/  IMAD.MOV.U32 R10, RZ, RZ, RZ ;  /* 0x000000ffff0a7224 */ /* 0x000fe200078e00ff */
[----:B------:R-:W-:Y:S01]  /*3320*/  UMOV UR22, URZ ;  /* 0x000000ff00167c82 */ /* 0x000fe20008000000 */
[----:B------:R-:W-:Y:S01]  /*3330*/  UMOV UR14, URZ ;  /* 0x000000ff000e7c82 */ /* 0x000fe20008000000 */
[----:B---3--:R-:W-:Y:S01]  /*3340*/  ULEA UR17, UR4, UR17, 0x18 ;  /* 0x0000001104117291 */ /* 0x008fe2000f8ec0ff */
[----:B------:R-:W-:Y:S01]  /*3350*/  UMOV UR26, 0x0 ;  /* 0x00000000001a7882 */ /* 0x000fe20000000000 */
[----:B------:R-:W-:-:S02]  /*3360*/  UMOV UR27, 0x4400010 ;  /* 0x04400010001b7882 */ /* 0x000fc40000000000 */
[----:B------:R-:W-:Y:S02]  /*3370*/  UIADD3 UR6, UPT, UPT, UR17, 0x6400, URZ ;  /* 0x0000640011067890 */ /* 0x000fe4000fffe0ff */
[----:B------:R-:W-:Y:S02]  /*3380*/  UIADD3 UR7, UPT, UPT, UR17, 0xa400, URZ ;  /* 0x0000a40011077890 */ /* 0x000fe4000fffe0ff */
[----:B----4-:R-:W-:Y:S01]  /*3390*/  UIADD3 UR5, UPT, UPT, UR5, 0x3f, URZ ;  /* 0x0000003f05057890 */ /* 0x010fe2000fffe0ff */
[----:B--2---:R-:W2:Y:S01]  /*33a0*/  LDS R0, [UR17+0x140] ;  /* 0x00014011ff007984 */ /* 0x004ea20008000800 */
[----:B------:R-:W-:Y:S02]  /*33b0*/  USHF.R.U32.HI UR6, URZ, 0x4, UR6 ;  /* 0x00000004ff067899 */ /* 0x000fe40008011606 */
[----:B------:R-:W-:Y:S02]  /*33c0*/  USHF.R.S32.HI UR4, URZ, 0x1f, UR5 ;  /* 0x0000001fff047899 */ /* 0x000fe40008011405 */
[----:B------:R-:W-:-:S02]  /*33d0*/  ULOP3.LUT UR6, UR6, 0x3fff, URZ, 0xc0, !UPT ;  /* 0x00003fff06067892 */ /* 0x000fc4000f8ec0ff */
[----:B------:R-:W-:Y:S02]  /*33e0*/  ULEA.HI UR4, UR4, UR5, URZ, 0x6 ;  /* 0x0000000504047291 */ /* 0x000fe4000f8f30ff */
[----:B------:R-:W-:Y:S02]  /*33f0*/  USHF.R.U32.HI UR5, URZ, 0x4, UR7 ;  /* 0x00000004ff057899 */ /* 0x000fe40008011607 */
[----:B------:R-:W-:Y:S02]  /*3400*/  USHF.R.S32.HI UR28, URZ, 0x6, UR4 ;  /* 0x00000006ff1c7899 */ /* 0x000fe40008011404 */
[----:B------:R-:W-:Y:S02]  /*3410*/  ULOP3.LUT UR5, UR5, 0x3fff, URZ, 0xc0, !UPT ;  /* 0x00003fff05057892 */ /* 0x000fe4000f8ec0ff */
[----:B------:R-:W-:Y:S02]  /*3420*/  UISETP.LT.AND UP0, UPT, UR28, 0x1, UPT ;  /* 0x000000011c00788c */ /* 0x000fe4000bf01270 */
[----:B------:R-:W-:-:S02]  /*3430*/  ULOP3.LUT UR20, UR6, 0x10000, URZ, 0xfc, !UPT ;  /* 0x0001000006147892 */ /* 0x000fc4000f8efcff */
[----:B------:R-:W-:Y:S02]  /*3440*/  USEL UR29, UR28, 0x1, !UP0 ;  /* 0x000000011c1d7887 */ /* 0x000fe4000c000000 */
[----:B------:R-:W-:Y:S02]  /*3450*/  ULOP3.LUT UR21, UR5, 0x10000, URZ, 0xfc, !UPT ;  /* 0x0001000005157892 */ /* 0x000fe4000f8efcff */
[----:B------:R-:W-:Y:S02]  /*3460*/  UIADD3 UR29, UPT, UPT, -UR29, URZ, URZ ;  /* 0x000000ff1d1d7290 */ /* 0x000fe4000fffe1ff */
[----:B-1----:R-:W-:Y:S01]  /*3470*/  UISETP.GE.AND UP4, UPT, UR8, 0x1, UPT ;  /* 0x000000010800788c */ /* 0x002fe2000bf86270 */
[----:B------:R-:W-:Y:S01]  /*3480*/  UMOV UR24, 0x0 ;  /* 0x0000000000187882 */ /* 0x000fe20000000000 */
[----:B------:R-:W-:Y:S01]  /*3490*/  UMOV UR25, 0x4400010 ;  /* 0x0440001000197882 */ /* 0x000fe20000000000 */
[----:B--2---:R-:W-:-:S15]  /*34a0*/  R2UR UR30, R0 ;  /* 0x00000000001e72ca */ /* 0x004fde00000e0000 */
.L_x_66:
[----:B------:R-:W-:Y:S02]  /*34b0*/  LEA R0, R10, UR17, 0x3 ;  /* 0x000000110a007c11 */ /* 0x000fe4000f8e18ff */
[----:B------:R-:W-:Y:S02]  /*34c0*/  SHF.L.U32 R5, R9, 0x1f, RZ ;  /* 0x0000001f09057819 */ /* 0x000fe400000006ff */
[----:B------:R-:W-:Y:S01]  /*34d0*/  PLOP3.LUT P0, PT, PT, PT, UP4, 0x80, 0x8 ;  /* 0x000000000008781c */ /* 0x000fe20003f0f048 */
[----:B------:R-:W-:Y:S01]  /*34e0*/  VIADD R3, R0, 0xa0 ;  /* 0x000000a000037836 */ /* 0x000fe20000000000 */
[----:B-1----:R-:W1:Y:S02]  /*34f0*/  SYNCS.PHASECHK.TRANS64.TRYWAIT P1, [R0+URZ+0x90], R5 ;  /* 0x00009005000075a7 */ /* 0x002e6400080211ff */
[----:B-1-3--:R-:W-:Y:S09]  /*3500*/  @!P1 BRA `(.L_x_60) ;  /* 0x0000006400989947 */ /* 0x00aff20003800000 */
.L_x_147:
[----:B------:R-:W-:Y:S01]  /*3510*/  LEA R4, R10, UR17, 0x4 ;  /* 0x000000110a047c11 */ /* 0x000fe2000f8e20ff */
[----:B------:R-:W-:Y:S01]  /*3520*/  @UP4 ULEA UR4, UR14, UR17, 0x3 ;  /* 0x000000110e044291 */ /* 0x000fe2000f8e18ff */
[----:B------:R-:W-:Y:S01]  /*3530*/  PLOP3.LUT P2, PT, PT, PT, PT, 0x80, 0x8 ;  /* 0x000000000008781c */ /* 0x000fe20003f4f070 */
[----:B------:R-:W-:Y:S01]  /*3540*/  ULEA UR23, UR22, UR17, 0x3 ;  /* 0x0000001116177291 */ /* 0x000fe2000f8e18ff */
[----:B------:R-:W-:Y:S02]  /*3550*/  PRMT R3, RZ, 0x654, R3 ;  /* 0x00000654ff037816 */ /* 0x000fe40000000003 */
[----:B-1----:R-:W1:Y:S01]  /*3560*/  LDS.128 R4, [R4+0x120] ;  /* 0x0001200004047984 */ /* 0x002e620000000c00 */
[----:B------:R-:W-:Y:S02]  /*3570*/  @P0 SHF.L.U32 R2, R8, 0x1f, RZ ;  /* 0x0000001f08020819 */ /* 0x000fe400000006ff */
[----:B------:R-:W-:Y:S01]  /*3580*/  SHF.L.U32 R0, R11, 0x1f, RZ ;  /* 0x0000001f0b007819 */ /* 0x000fe200000006ff */
[----:B------:R-:W-:Y:S01]  /*3590*/  @!PT LDS RZ, [RZ] ;  /* 0x00000000fffff984 */ /* 0x000fe20000000800 */
[----:B------:R-:W-:Y:S01]  /*35a0*/  @!PT LDS RZ, [RZ] ;  /* 0x00000000fffff984 */ /* 0x000fe20000000800 */
[----:B------:R-:W-:Y:S01]  /*35b0*/  @!PT LDS RZ, [RZ] ;  /* 0x00000000fffff984 */ /* 0x000fe20000000800 */
[----:B------:R-:W-:Y:S01]  /*35c0*/  @!PT LDS RZ, [RZ] ;  /* 0x00000000fffff984 */ /* 0x000fe20000000800 */
[----:B------:R2:W-:Y:S06]  /*35d0*/  MEMBAR.ALL.CTA ;  /* 0x0000000000007992 */ /* 0x0005ec0000008000 */
[----:B--2---:R-:W2:Y:S02]  /*35e0*/  FENCE.VIEW.ASYNC.S ;  /* 0x00000000000073c6 */ /* 0x004ea40000000000 */
[----:B--2---:R2:W-:Y:S01]  /*35f0*/  SYNCS.ARRIVE.TRANS64.RED.A1T0 RZ, [R3+URZ], RZ ;  /* 0x000000ff03ff79a7 */ /* 0x0045e200081004ff */
[----:B------:R2:W3:Y:S01]  /*3600*/  @P0 SYNCS.PHASECHK.TRANS64.TRYWAIT P2, [UR4], R2 ;  /* 0x00000002ff0005a7 */ /* 0x0004e20008041104 */
[----:B------:R-:W-:Y:S01]  /*3610*/  ULEA.HI UR4, UR22, UR22, URZ, 0x1 ;  /* 0x0000001616047291 */ /* 0x000fe2000f8f08ff */
[----:B-1----:R-:W-:-:S03]  /*3620*/  LOP3.LUT P1, RZ, R6, 0x1, RZ, 0xc0, !PT ;  /* 0x0000000106ff7812 */ /* 0x002fc6000782c0ff */
[----:B------:R-:W-:Y:S02]  /*3630*/  USHF.L.U32 UR18, UR4, 0x7, URZ ;  /* 0x0000000704127899 */ /* 0x000fe400080006ff */
[----:B------:R-:W-:Y:S02]  /*3640*/  ULOP3.LUT UR4, UR4, 0xffe, URZ, 0xc0, !UPT ;  /* 0x00000ffe04047892 */ /* 0x000fe4000f8ec0ff */
[----:B------:R-:W-:Y:S02]  /*3650*/  ULOP3.LUT UR18, UR18, 0xffffff00, URZ, 0xc0, !UPT ;  /* 0xffffff0012127892 */ /* 0x000fe4000f8ec0ff */
[----:B------:R-:W-:Y:S02]  /*3660*/  UIADD3 UR4, UPT, UPT, -UR4, UR22, URZ ;  /* 0x0000001604047290 */ /* 0x000fe4000fffe1ff */
[----:B------:R-:W-:Y:S01]  /*3670*/  UIADD3 UR18, UPT, UPT, UR30, UR18, URZ ;  /* 0x000000121e127290 */ /* 0x000fe2000fffe0ff */
[----:B------:R-:W1:Y:S03]  /*3680*/  SYNCS.PHASECHK.TRANS64.TRYWAIT P0, [UR23+0xd0], R0 ;  /* 0x0000d000ff0075a7 */ /* 0x000e660008001117 */
[----:B------:R-:W-:Y:S01]  /*3690*/  ULEA UR18, UR4, UR18, 0x14 ;  /* 0x0000001204127291 */ /* 0x000fe2000f8ea0ff */
[----:B-123--:R-:W-:Y:S11]  /*36a0*/  @!P0 BRA `(.L_x_61) ;  /* 0x0000006400448947 */ /* 0x00eff60003800000 */
.L_x_149:
[----:B------:R-:W-:Y:S01]  /*36b0*/  IADD3 R10, PT, PT, R10, 0x1, RZ ;  /* 0x000000010a0a7810 */ /* 0x000fe20007ffe0ff */
[----:B------:R-:W-:Y:S06]  /*36c0*/  BRA.U !UP4, `(.L_x_62) ;  /* 0x000000010c987547 */ /* 0x000fec000b800000 */
[----:B------:R-:W-:Y:S01]  /*36d0*/  UPLOP3.LUT UP2, UPT, UPT, UPT, UPT, 0x40, 0x4 ;  /* 0x000000000004789c */ /* 0x000fe20003f4e870 */
[----:B------:R-:W-:Y:S01]  /*36e0*/  UMOV UR16, UR29 ;  /* 0x0000001d00107c82 */ /* 0x000fe20008000000 */
[----:B------:R-:W-:Y:S01]  /*36f0*/  UMOV UR15, UR28 ;  /* 0x0000001c000f7c82 */ /* 0x000fe20008000000 */
[----:B------:R-:W-:-:S08]  /*3700*/  UMOV UR6, UR14 ;  /* 0x0000000e00067c82 */ /* 0x000fd00008000000 */
.L_x_65:
[----:B------:R-:W-:Y:S02]  /*3710*/  UIADD3 UR16, UPT, UPT, UR16, 0x1, URZ ;  /* 0x0000000110107890 */ /* 0x000fe4000fffe0ff */
[----:B--2---:R-:W-:Y:S02]  /*3720*/  ULEA UR5, UR6, UR17, 0x3 ;  /* 0x0000001106057291 */ /* 0x004fe4000f8e18ff */
[----:B------:R-:W-:Y:S01]  /*3730*/  UISETP.NE.AND UP3, UPT, UR16, URZ, UPT ;  /* 0x000000ff1000728c */ /* 0x000fe2000bf65270 */
[----:B---3--:R-:W-:Y:S10]  /*3740*/  @P2 BRA `(.L_x_63) ;  /* 0x00000000000c2947 */ /* 0x008ff40003800000 */
[----:B-1----:R-:W-:Y:S04]  /*3750*/  SHF.L.U32 R3, R8, 0x1f, RZ ;  /* 0x0000001f08037819 */ /* 0x002fe800000006ff */
[----:B------:R-:W1:Y:S02]  /*3760*/  SYNCS.PHASECHK.TRANS64.TRYWAIT P0, [UR5], R3 ;  /* 0x00000003ff0075a7 */ /* 0x000e640008001105 */
[----:B-1----:R-:W-:Y:S05]  /*3770*/  @!P0 BRA `(.L_x_64) ;  /* 0x0000006400288947 */ /* 0x002fea0003800000 */
.L_x_63:
[----:B------:R-:W-:Y:S01]  /*3780*/  UISETP.NE.AND UP0, UPT, UR15, 0x1, UPT ;  /* 0x000000010f00788c */ /* 0x000fe2000bf05270 */
[----:B------:R-:W-:Y:S01]  /*3790*/  PLOP3.LUT P2, PT, PT, PT, PT, 0x80, 0x8 ;  /* 0x000000000008781c */ /* 0x000fe20003f4f070 */
[----:B------:R-:W-:Y:S02]  /*37a0*/  UIADD3 UR4, UPT, UPT, UR6, 0x1, URZ ;  /* 0x0000000106047890 */ /* 0x000fe4000fffe0ff */
[----:B------:R-:W-:Y:S02]  /*37b0*/  ULEA UR12, UR6, UR21, 0xa ;  /* 0x00000015060c7291 */ /* 0x000fe4000f8e50ff */
[----:B------:R-:W-:Y:S01]  /*37c0*/  UISETP.NE.AND UP1, UPT, UR4, 0x4, UPT ;  /* 0x000000040400788c */ /* 0x000fe2000bf25270 */
[----:B------:R-:W-:Y:S01]  /*37d0*/  PLOP3.LUT P0, PT, PT, PT, UP0, 0x80, 0x8 ;  /* 0x000000000008781c */ /* 0x000fe20003f0f008 */
[----:B------:R-:W-:Y:S02]  /*37e0*/  UIADD3 UR10, UPT, UPT, UR12, 0x2, URZ ;  /* 0x000000020c0a7890 */ /* 0x000fe4000fffe0ff */
[----:B------:R-:W-:Y:S02]  /*37f0*/  USEL UR7, URZ, 0x1, UP1 ;  /* 0x00000001ff077887 */ /* 0x000fe40008800000 */
[----:B------:R-:W-:Y:S02]  /*3800*/  USEL UR14, UR4, URZ, UP1 ;  /* 0x000000ff040e7287 */ /* 0x000fe40008800000 */
[----:B------:R-:W-:Y:S02]  /*3810*/  UIADD3 UR15, UPT, UPT, UR15, -0x1, URZ ;  /* 0xffffffff0f0f7890 */ /* 0x000fe4000fffe0ff */
[----:B------:R-:W-:Y:S01]  /*3820*/  @UP0 ULEA UR4, UR14, UR17, 0x3 ;  /* 0x000000110e040291 */ /* 0x000fe2000f8e18ff */
[----:B------:R-:W-:Y:S01]  /*3830*/  LOP3.LUT R8, R8, UR7, RZ, 0x3c, !PT ;  /* 0x0000000708087c12 */ /* 0x000fe2000f8e3cff */
[----:B------:R-:W-:Y:S01]  /*3840*/  UIADD3 UR7, UPT, UPT, UR5, 0x20, URZ ;  /* 0x0000002005077890 */ /* 0x000fe2000fffe0ff */
[----:B------:R-:W-:Y:S02]  /*3850*/  UMOV UR13, 0x80004020 ;  /* 0x80004020000d7882 */ /* 0x000fe40000000000 */
[----:B-1----:R-:W-:Y:S01]  /*3860*/  @P0 SHF.L.U32 R0, R8, 0x1f, RZ ;  /* 0x0000001f08000819 */ /* 0x002fe200000006ff */
[----:B------:R-:W-:Y:S01]  /*3870*/  UMOV UR5, 0x80004020 ;  /* 0x8000402000057882 */ /* 0x000fe20000000000 */
[----:B------:R-:W-:Y:S01]  /*3880*/  UMOV UR11, 0x80004020 ;  /* 0x80004020000b7882 */ /* 0x000fe20000000000 */
[----:B------:R-:W-:Y:S01]  /*3890*/  UMOV UR9, 0x80004020 ;  /* 0x8000402000097882 */ /* 0x000fe20000000000 */
[----:B------:R2:W3:Y:S01]  /*38a0*/  @P0 SYNCS.PHASECHK.TRANS64.TRYWAIT P2, [UR4], R0 ;  /* 0x00000000ff0005a7 */ /* 0x0004e20008041104 */
[----:B------:R-:W-:Y:S03]  /*38b0*/  ULEA UR4, UR6, UR20, 0x8 ;  /* 0x0000001406047291 */ /* 0x000fe6000f8e40ff */
[----:B------:R-:W-:Y:S01]  /*38c0*/  UMOV UR6, UR14 ;  /* 0x0000000e00067c82 */ /* 0x000fe20008000000 */
[----:B------:R-:W-:Y:S05]  /*38d0*/  UIADD3 UR8, UPT, UPT, UR4, 0x2, URZ ;  /* 0x0000000204087890 */ /* 0x000fea000fffe0ff */
[----:B------:R2:W-:Y:S01]  /*38e0*/  UTCQMMA gdesc[UR4], gdesc[UR12], tmem[UR18], tmem[UR26], idesc[UR27], UP2 ;  /* 0x00ff1a0c040075ea */ /* 0x0005e20009000312 */
[----:B------:R-:W-:Y:S03]  /*38f0*/  UPLOP3.LUT UP2, UPT, UPT, UPT, UPT, 0x80, 0x8 ;  /* 0x000000000008789c */ /* 0x000fe60003f4f070 */
[----:B------:R2:W-:Y:S01]  /*3900*/  UTCQMMA gdesc[UR8], gdesc[UR10], tmem[UR18], tmem[UR24], idesc[UR25], UPT ;  /* 0x00ff180a080075ea */ /* 0x0005e2000b800312 */
[----:B------:R2:W-:Y:S01]  /*3910*/  UTCBAR.MULTICAST [UR7], URZ, UR19 ;  /* 0x000000ff070073e9 */ /* 0x0005e20008000813 */
[----:B------:R-:W-:Y:S06]  /*3920*/  BRA.U UP3, `(.L_x_65) ;  /* 0xfffffffd03787547 */ /* 0x000fec000b83ffff */
.L_x_62:
[----:B--2---:R-:W-:Y:S01]  /*3930*/  UIADD3 UR4, UPT, UPT, UR22, 0x1, URZ ;  /* 0x0000000116047890 */ /* 0x004fe2000fffe0ff */
[C---:B------:R-:W-:Y:S01]  /*3940*/  ISETP.NE.AND P0, PT, R10.reuse, 0x2, PT ;  /* 0x000000020a00780c */ /* 0x040fe20003f05270 */
[----:B------:R-:W-:Y:S02]  /*3950*/  UIADD3 UR5, UPT, UPT, UR23, 0xb0, URZ ;  /* 0x000000b017057890 */ /* 0x000fe4000fffe0ff */
[----:B------:R-:W-:Y:S01]  /*3960*/  UISETP.NE.AND UP0, UPT, UR4, 0x4, UPT ;  /* 0x000000040400788c */ /* 0x000fe2000bf05270 */
[----:B-1----:R-:W-:Y:S02]  /*3970*/  SEL R0, RZ, 0x1, P0 ;  /* 0x00000001ff007807 */ /* 0x002fe40000000000 */
[----:B------:R-:W-:Y:S01]  /*3980*/  SEL R10, R10, RZ, P0 ;  /* 0x000000ff0a0a7207 */ /* 0x000fe20000000000 */
[----:B------:R-:W-:Y:S01]  /*3990*/  USEL UR6, URZ, 0x1, UP0 ;  /* 0x00000001ff067887 */ /* 0x000fe20008000000 */
[----:B------:R-:W-:Y:S01]  /*39a0*/  LOP3.LUT R9, R9, R0, RZ, 0x3c, !PT ;  /* 0x0000000009097212 */ /* 0x000fe200078e3cff */
[----:B------:R-:W-:Y:S01]  /*39b0*/  USEL UR22, UR4, URZ, UP0 ;  /* 0x000000ff04167287 */ /* 0x000fe20008000000 */
[----:B------:R1:W-:Y:S03]  /*39c0*/  UTCBAR [UR5], URZ ;  /* 0x000000ff050073e9 */ /* 0x0003e600080000ff */
[----:B------:R-:W-:Y:S01]  /*39d0*/  LOP3.LUT R11, R11, UR6, RZ, 0x3c, !PT ;  /* 0x000000060b0b7c12 */ /* 0x000fe2000f8e3cff */
[----:B------:R-:W-:Y:S07]  /*39e0*/  @P1 BRA `(.L_x_66) ;  /* 0xfffffff800b01947 */ /* 0x000fee000383ffff */
[----:B------:R-:W2:Y:S01]  /*39f0*/  S2UR UR8, SR_CgaCtaId ;  /* 0x00000000000879c3 */ /* 0x000ea20000008800 */
[----:B------:R-:W-:Y:S01]  /*3a00*/  ELECT P0, URZ, PT ;  /* 0x0000000000ff782f */ /* 0x000fe20003800000 */
[----:B------:R-:W-:Y:S01]  /*3a10*/  IMAD.MOV.U32 R0, RZ, RZ, 0x1 ;  /* 0x00000001ff007424 */ /* 0x000fe200078e00ff */
[----:B------:R-:W-:Y:S01]  /*3a20*/  UIADD3 UR17, UPT, UPT, UR17, 0xd0, URZ ;  /* 0x000000d011117890 */ /* 0x000fe2000fffe0ff */
[----:B------:R-:W-:Y:S01]  /*3a30*/  SHF.L.U32 R3, R11, 0x1f, RZ ;  /* 0x0000001f0b037819 */ /* 0x000fe200000006ff */
[----:B------:R-:W-:-:S03]  /*3a40*/  UMOV UR4, 0x40 ;  /* 0x0000004000047882 */ /* 0x000fc60000000000 */
[----:B------:R-:W-:Y:S01]  /*3a50*/  UVIRTCOUNT.DEALLOC.SMPOOL 0x80 ;  /* 0x000000800000784c */ /* 0x000fe20000000000 */
[----:B--2---:R-:W-:Y:S02]  /*3a60*/  ULEA UR8, UR8, UR4, 0x18 ;  /* 0x0000000408087291 */ /* 0x004fe4000f8ec0ff */
[----:B------:R-:W-:-:S07]  /*3a70*/  ULEA UR4, UR22, UR17, 0x3 ;  /* 0x0000001116047291 */ /* 0x000fce000f8e18ff */
[----:B------:R2:W-:Y:S02]  /*3a80*/  @P0 STS.U8 [UR8+0x1c], R0 ;  /* 0x00001c00ff000988 */ /* 0x0005e40008000008 */
[----:B------:R-:W4:Y:S02]  /*3a90*/  SYNCS.PHASECHK.TRANS64.TRYWAIT P0, [UR4], R3 ;  /* 0x00000003ff0075a7 */ /* 0x000f240008001104 */
[----:B--2-4-:R-:W-:Y:S05]  /*3aa0*/  @!P0 BRA `(.L_x_67) ;  /* 0x0000006000748947 */ /* 0x014fea0003800000 */
.L_x_152:
[----:B------:R-:W-:-:S04]  /*3ab0*/  UIADD3 UR4, UPT, UPT, UR22, 0x1, URZ ;  /* 0x0000000116047890 */ /* 0x000fc8000fffe0ff */
[----:B------:R-:W-:-:S04]  /*3ac0*/  UISETP.NE.AND UP0, UPT, UR4, 0x4, UPT ;  /* 0x000000040400788c */ /* 0x000fc8000bf05270 */
[----:B------:R-:W-:Y:S02]  /*3ad0*/  USEL UR6, URZ, 0x1, UP0 ;  /* 0x00000001ff067887 */ /* 0x000fe40008000000 */
[----:B------:R-:W-:-:S04]  /*3ae0*/  USEL UR4, UR4, URZ, UP0 ;  /* 0x000000ff04047287 */ /* 0x000fc80008000000 */
[----:B-1----:R-:W-:Y:S01]  /*3af0*/  ULEA UR5, UR4, UR17, 0x3 ;  /* 0x0000001104057291 */ /* 0x002fe2000f8e18ff */
[----:B------:R-:W-:-:S04]  /*3b00*/  LOP3.LUT R2, R11, UR6, RZ, 0x3c, !PT ;  /* 0x000000060b027c12 */ /* 0x000fc8000f8e3cff */
[----:B--2---:R-:W-:-:S04]  /*3b10*/  SHF.L.U32 R3, R2, 0x1f, RZ ;  /* 0x0000001f02037819 */ /* 0x004fc800000006ff */
[----:B------:R-:W1:Y:S02]  /*3b20*/  SYNCS.PHASECHK.TRANS64.TRYWAIT P0, [UR5], R3 ;  /* 0x00000003ff0075a7 */ /* 0x000e640008001105 */
[----:B-1----:R-:W-:Y:S05]  /*3b30*/  @!P0 BRA `(.L_x_68) ;  /* 0x0000006000688947 */ /* 0x002fea0003800000 */
.L_x_154:
        /* <DEDUP_REMOVED lines=9> */
.L_x_156:
[----:B------:R-:W-:-:S04]  /*3bd0*/  UIADD3 UR4, UPT, UPT, UR4, 0x1, URZ ;  /* 0x0000000104047890 */ /* 0x000fc8000fffe0ff */
[----:B------:R-:W-:-:S04]  /*3be0*/  UISETP.NE.AND UP0, UPT, UR4, 0x4, UPT ;  /* 0x000000040400788c */ /* 0x000fc8000bf05270 */
[----:B------:R-:W-:Y:S02]  /*3bf0*/  USEL UR5, URZ, 0x1, UP0 ;  /* 0x00000001ff057887 */ /* 0x000fe40008000000 */
[----:B------:R-:W-:-:S04]  /*3c00*/  USEL UR4, UR4, URZ, UP0 ;  /* 0x000000ff04047287 */ /* 0x000fc80008000000 */
[----:B------:R-:W-:Y:S01]  /*3c10*/  ULEA UR4, UR4, UR17, 0x3 ;  /* 0x0000001104047291 */ /* 0x000fe2000f8e18ff */
[----:B-1----:R-:W-:-:S04]  /*3c20*/  LOP3.LUT R3, R2, UR5, RZ, 0x3c, !PT ;  /* 0x0000000502037c12 */ /* 0x002fc8000f8e3cff */
[----:B------:R-:W-:-:S04]  /*3c30*/  SHF.L.U32 R3, R3, 0x1f, RZ ;  /* 0x0000001f03037819 */ /* 0x000fc800000006ff */
[----:B------:R-:W1:Y:S02]  /*3c40*/  SYNCS.PHASECHK.TRANS64.TRYWAIT P0, [UR4], R3 ;  /* 0x00000003ff0075a7 */ /* 0x000e640008001104 */
[----:B-1----:R-:W-:Y:S05]  /*3c50*/  @!P0 BRA `(.L_x_70) ;  /* 0x0000006000508947 */ /* 0x002fea0003800000 */
.L_x_158:
[----:B------:R-:W-:Y:S01]  /*3c60*/  NOP ;  /* 0x0000000000007918 */ /* 0x000fe20000000000 */
[----:B-1----:R-:W1:Y:S01]  /*3c70*/  LDS R0, [UR8+0x14] ;  /* 0x00001408ff007984 */ /* 0x002e620008000800 */
[----:B------:R-:W-:Y:S01]  /*3c80*/  ULOP3.LUT UR4, UR30, 0xffff, URZ, 0xc0, !UPT ;  /* 0x0000ffff1e047892 */ /* 0x000fe2000f8ec0ff */
[----:B------:R-:W-:Y:S01]  /*3c90*/  UMOV UR5, 0xffff ;  /* 0x0000ffff00057882 */ /* 0x000fe20000000000 */
[----:B------:R-:W-:Y:S02]  /*3ca0*/  UMOV UR6, 0x1 ;  /* 0x0000000100067882 */ /* 0x000fe40000000000 */
[----:B------:R-:W-:-:S04]  /*3cb0*/  USHF.R.U32.HI UR4, URZ, 0x5, UR4 ;  /* 0x00000005ff047899 */ /* 0x000fc80008011604 */
[----:B------:R-:W-:Y:S02]  /*3cc0*/  USHF.L.U32 UR5, UR5, UR4, URZ ;  /* 0x0000000405057299 */ /* 0x000fe400080006ff */
[----:B------:R-:W-:-:S04]  /*3cd0*/  USHF.L.U32 UR4, UR6, UR4, URZ ;  /* 0x0000000406047299 */ /* 0x000fc800080006ff */
[----:B-1----:R-:W-:-:S04]  /*3ce0*/  LOP3.LUT R0, R0, UR5, RZ, 0xc0, !PT ;  /* 0x0000000500007c12 */ /* 0x002fc8000f8ec0ff */
[----:B------:R-:W-:-:S13]  /*3cf0*/  ISETP.NE.AND P0, PT, R0, UR5, PT ;  /* 0x0000000500007c0c */ /* 0x000fda000bf05270 */
[----:B------:R-:W-:Y:S05]  /*3d00*/  @P0 BRA `(.L_x_71) ;  /* 0x0000000000580947 */ /* 0x000fea0003800000 */
[----:B------:R-:W1:Y:S02]  /*3d10*/  LDS R0, [UR8+0x18] ;  /* 0x00001808ff007984 */ /* 0x000e640008000800 */
[----:B-1----:R-:W-:-:S04]  /*3d20*/  LOP3.LUT R0, R0, UR4, RZ, 0xc0, !PT ;  /* 0x0000000400007c12 */ /* 0x002fc8000f8ec0ff */
[----:B------:R-:W-:-:S13]  /*3d30*/  ISETP.NE.AND P0, PT, R0, UR4, PT ;  /* 0x0000000400007c0c */ /* 0x000fda000bf05270 */
[----:B------:R-:W-:Y:S05]  /*3d40*/  @P0 BRA `(.L_x_72) ;  /* 0x00000000003c0947 */ /* 0x000fea0003800000 */
[----:B------:R-:W1:Y:S01]  /*3d50*/  S2R R2, SR_LANEID ;  /* 0x0000000000027919 */ /* 0x000e620000000000 */
[----:B------:R-:W-:Y:S01]  /*3d60*/  ULOP3.LUT UR5, URZ, UR5, URZ, 0x33, !UPT ;  /* 0x00000005ff057292 */ /* 0x000fe2000f8e33ff */
[----:B------:R-:W-:Y:S01]  /*3d70*/  LOP3.LUT R4, RZ, UR4, RZ, 0x33, !PT ;  /* 0x00000004ff047c12 */ /* 0x000fe2000f8e33ff */
[----:B------:R-:W-:Y:S02]  /*3d80*/  VOTEU.ANY UR4, UPT, PT ;  /* 0x0000000000047886 */ /* 0x000fe400038e0100 */
[----:B------:R-:W-:Y:S01]  /*3d90*/  UFLO.U32 UR4, UR4 ;  /* 0x00000004000472bd */ /* 0x000fe200080e0000 */
[----:B------:R-:W2:Y:S01]  /*3da0*/  REDUX UR6, R4 ;  /* 0x00000000040673c4 */ /* 0x000ea20000000000 */
[----:B------:R-:W-:-:S06]  /*3db0*/  IMAD.U32 R0, RZ, RZ, UR5 ;  /* 0x00000005ff007e24 */ /* 0x000fcc000f8e00ff */
[----:B------:R4:W-:Y:S01]  /*3dc0*/  UTCATOMSWS.AND URZ, UR5 ;  /* 0x0000000500ff79e3 */ /* 0x0009e20008000000 */
[----:B------:R-:W3:Y:S01]  /*3dd0*/  REDUX UR7, R0 ;  /* 0x00000000000773c4 */ /* 0x000ee20000000000 */
[----:B-1----:R-:W-:Y:S01]  /*3de0*/  ISETP.EQ.U32.AND P0, PT, R2, UR4, PT ;  /* 0x0000000402007c0c */ /* 0x002fe2000bf02070 */
[----:B--2---:R-:W-:Y:S01]  /*3df0*/  IMAD.U32 R2, RZ, RZ, UR6 ;  /* 0x00000006ff027e24 */ /* 0x004fe2000f8e00ff */
[----:B---3--:R-:W-:-:S11]  /*3e00*/  MOV R3, UR7 ;  /* 0x0000000700037c02 */ /* 0x008fd60008000f00 */
[----:B------:R4:W-:Y:S04]  /*3e10*/  @P0 ATOMS.AND RZ, [UR8+0x14], R3 ;  /* 0x00001403ffff098c */ /* 0x0009e8000a800008 */
[----:B------:R4:W-:Y:S01]  /*3e20*/  @P0 ATOMS.AND RZ, [UR8+0x18], R2 ;  /* 0x00001802ffff098c */ /* 0x0009e2000a800008 */
[----:B------:R-:W-:Y:S05]  /*3e30*/  BRA `(.L_x_73) ;  /* 0x0000000000147947 */ /* 0x000fea0003800000 */
.L_x_72:
[----:B------:R-:W-:Y:S02]  /*3e40*/  MOV R2, 0x3e60 ;  /* 0x00003e6000027802 */ /* 0x000fe40000000f00 */
[----:B---3-5:R-:W-:Y:S05]  /*3e50*/  CALL.REL.NOINC `($__internal_0_$__cuda_sm10x_tcgen05_guardrail_trap_col_being_dealloced_not_returned_by_alloc) ;  /* 0x0000006400347944 */ /* 0x028fea0003c00000 */
[----:B------:R-:W-:Y:S05]  /*3e60*/  BRA `(.L_x_73) ;  /* 0x0000000000087947 */ /* 0x000fea0003800000 */
.L_x_71:
[----:B------:R-:W-:Y:S02]  /*3e70*/  MOV R2, 0x3e90 ;  /* 0x00003e9000027802 */ /* 0x000fe40000000f00 */
[----:B---3-5:R-:W-:Y:S05]  /*3e80*/  CALL.REL.NOINC `($__internal_2_$__cuda_sm10x_tcgen05_guardrail_trap_unallocated_columns_being_dealloced) ;  /* 0x0000006400407944 */ /* 0x028fea0003c00000 */
.L_x_73:
[----:B------:R-:W-:Y:S01]  /*3e90*/  NOP ;  /* 0x0000000000007918 */ /* 0x000fe20000000000 */
[----:B----4-:R-:W-:Y:S05]  /*3ea0*/  EXIT ;  /* 0x000000000000794d */ /* 0x010fea0003800000 */
.L_x_55:
[----:B------:R-:W-:-:S09]  /*3eb0*/  UISETP.NE.OR UP0, UPT, UR17, 0x3, !UP3 ;  /* 0x000000031100788c */ /* 0x000fd2000df05670 */
[----:B------:R-:W-:Y:S05]  /*3ec0*/  BRA.U UP0, `(.L_x_74) ;  /* 0x0000001100587547 */ /* 0x000fea000b800000 */
[----:B------:R-:W2:Y:S01]  /*3ed0*/  S2UR UR10, SR_CgaCtaId ;  /* 0x00000000000a79c3 */ /* 0x000ea20000008800 */
[----:B------:R-:W3:Y:S01]  /*3ee0*/  LDCU UR31, c[0x0][0x370] ;  /* 0x00006e00ff1f77ac */ /* 0x000ee20008000800 */
[----:B------:R-:W-:Y:S02]  /*3ef0*/  HFMA2 R13, -RZ, RZ, 0, 0 ;  /* 0x00000000ff0d7431 */ /* 0x000fe400000001ff */
[----:B------:R-:W-:Y:S01]  /*3f00*/  IMAD.MOV.U32 R15, RZ, RZ, 0x1 ;  /* 0x00000001ff0f7424 */ /* 0x000fe200078e00ff */
[----:B------:R-:W-:Y:S01]  /*3f10*/  MOV R7, 0x1000 ;  /* 0x0000100000077802 */ /* 0x000fe20000000f00 */
[----:B------:R-:W3:Y:S01]  /*3f20*/  LDCU.128 UR44, c[0x0][0xb10] ;  /* 0x00016200ff2c77ac */ /* 0x000ee20008000c00 */
[----:B------:R-:W-:Y:S01]  /*3f30*/  IMAD.MOV.U32 R14, RZ, RZ, RZ ;  /* 0x000000ffff0e7224 */ /* 0x000fe200078e00ff */
[----:B------:R-:W4:Y:S01]  /*3f40*/  LDC.64 R16, c[0x0][0x348] ;  /* 0x0000d200ff107b82 */ /* 0x000f220000000a00 */
[----:B------:R-:W1:Y:S01]  /*3f50*/  LDCU UR30, c[0x0][0x374] ;  /* 0x00006e80ff1e77ac */ /* 0x000e620008000800 */
[----:B------:R-:W2:Y:S06]  /*3f60*/  LDCU UR15, c[0x0][0xb0c] ;  /* 0x00016180ff0f77ac */ /* 0x000eac0008000800 */
[----:B------:R-:W4:Y:S01]  /*3f70*/  LDC.64 R2, c[0x0][0x888] ;  /* 0x00022200ff027b82 */ /* 0x000f220000000a00 */
[----:B------:R-:W4:Y:S01]  /*3f80*/  LDCU UR49, c[0x0][0xb20] ;  /* 0x00016400ff3177ac */ /* 0x000f220008000800 */
[----:B------:R-:W4:Y:S06]  /*3f90*/  LDCU UR4, c[0x0][0xb30] ;  /* 0x00016600ff0477ac */ /* 0x000f2c0008000800 */
[----:B------:R-:W4:Y:S01]  /*3fa0*/  LDC.64 R4, c[0x0][0x890] ;  /* 0x00022400ff047b82 */ /* 0x000f220000000a00 */
[----:B------:R-:W-:Y:S01]  /*3fb0*/  UMOV UR21, 0x400 ;  /* 0x0000040000157882 */ /* 0x000fe20000000000 */
[----:B---3--:R-:W-:-:S02]  /*3fc0*/  UIMAD.WIDE.U32 UR6, UR31, UR44, URZ ;  /* 0x0000002c1f0672a5 */ /* 0x008fc4000f8e00ff */
[----:B-1----:R-:W-:Y:S02]  /*3fd0*/  UIMAD.WIDE.U32 UR8, UR30, UR47, URZ ;  /* 0x0000002f1e0872a5 */ /* 0x002fe4000f8e00ff */
[----:B--2---:R-:W-:Y:S02]  /*3fe0*/  ULEA UR21, UR10, UR21, 0x18 ;  /* 0x000000150a157291 */ /* 0x004fe4000f8ec0ff */
[----:B------:R-:W-:Y:S02]  /*3ff0*/  UPLOP3.LUT UP3, UPT, UPT, UPT, UPT, 0x40, 0x4 ;  /* 0x000000000004789c */ /* 0x000fe40003f6e870 */
[----:B------:R-:W-:Y:S02]  /*4000*/  UIADD3 UR37, UPT, UPT, UR21, 0x58, URZ ;  /* 0x0000005815257890 */ /* 0x000fe4000fffe0ff */
[----:B------:R-:W-:Y:S02]  /*4010*/  UIADD3 UR33, UPT, UPT, UR21, 0x40, URZ ;  /* 0x0000004015217890 */ /* 0x000fe4000fffe0ff */
[----:B------:R-:W-:-:S02]  /*4020*/  UIADD3 UR25, UPT, UPT, UR21, 0x48, URZ ;  /* 0x0000004815197890 */ /* 0x000fc4000fffe0ff */
[----:B------:R-:W-:Y:S01]  /*4030*/  UIADD3 UR17, UPT, UPT, UR21, 0x50, URZ ;  /* 0x0000005015117890 */ /* 0x000fe2000fffe0ff */
[----:B------:R-:W-:Y:S01]  /*4040*/  UMOV UR6, UR7 ;  /* 0x0000000700067c82 */ /* 0x000fe20008000000 */
[----:B------:R-:W-:Y:S01]  /*4050*/  UMOV UR41, UR9 ;  /* 0x0000000900297c82 */ /* 0x000fe20008000000 */
[----:B------:R-:W-:Y:S02]  /*4060*/  UISETP.GE.AND UP0, UPT, UR42, 0x1, UPT ;  /* 0x000000012a00788c */ /* 0x000fe4000bf06270 */
[----:B------:R-:W-:Y:S01]  /*4070*/  UISETP.NE.AND UP4, UPT, UR42, 0x1, UPT ;  /* 0x000000012a00788c */ /* 0x000fe2000bf85270 */
[----:B------:R-:W1:Y:S01]  /*4080*/  LDCU.64 UR22, c[0x0][0xb28] ;  /* 0x00016500ff1677ac */ /* 0x000e620008000a00 */
[----:B------:R-:W-:Y:S02]  /*4090*/  UISETP.NE.AND UP6, UPT, UR15, 0x1, UPT ;  /* 0x000000010f00788c */ /* 0x000fe4000bfc5270 */
[----:B------:R-:W-:Y:S02]  /*40a0*/  UISETP.NE.AND UP5, UPT, UR46, 0x1, UPT ;  /* 0x000000012e00788c */ /* 0x000fe4000bfa5270 */
[----:B------:R-:W-:-:S02]  /*40b0*/  UPRMT UR37, UR10, 0x654, UR37 ;  /* 0x000006540a257896 */ /* 0x000fc40008000025 */
[----:B------:R-:W-:Y:S02]  /*40c0*/  USHF.R.U32.HI UR43, URZ, UR45, UR6 ;  /* 0x0000002dff2b7299 */ /* 0x000fe40008011606 */
[----:B------:R-:W-:Y:S02]  /*40d0*/  UPRMT UR40, UR10, 0x654, UR33 ;  /* 0x000006540a287896 */ /* 0x000fe40008000021 */
[----:B------:R-:W-:Y:S02]  /*40e0*/  UPRMT UR39, UR10, 0x654, UR25 ;  /* 0x000006540a277896 */ /* 0x000fe40008000019 */
[----:B------:R-:W-:Y:S02]  /*40f0*/  UPRMT UR38, UR10, 0x654, UR17 ;  /* 0x000006540a267896 */ /* 0x000fe40008000011 */
[----:B----4-:R-:W-:Y:S02]  /*4100*/  USHF.R.U32.HI UR41, URZ, UR49, UR41 ;  /* 0x00000031ff297299 */ /* 0x010fe40008011629 */
[----:B------:R-:W-:-:S11]  /*4110*/  UISETP.NE.AND UP2, UPT, UR4, 0x1, UPT ;  /* 0x000000010400788c */ /* 0x000fd6000bf45270 */
.L_x_85:
[C---:B------:R-:W-:Y:S02]  /*4120*/  LEA R12, R14.reuse, UR21, 0x3 ;  /* 0x000000150e0c7c11 */ /* 0x040fe4000f8e18ff */
[----:B------:R-:W-:Y:S02]  /*4130*/  SHF.L.U32 R9, R13, 0x1f, RZ ;  /* 0x0000001f0d097819 */ /* 0x000fe400000006ff */
[----:B------:R-:W-:Y:S02]  /*4140*/  LEA R10, R14, UR21, 0x4 ;  /* 0x000000150e0a7c11 */ /* 0x000fe4000f8e20ff */
[----:B--2---:R-:W2:Y:S02]  /*4150*/  SYNCS.PHASECHK.TRANS64.TRYWAIT P0, [R12+URZ+0x90], R9 ;  /* 0x000090090c0075a7 */ /* 0x004ea400080011ff */
[----:B--2---:R-:W-:Y:S05]  /*4160*/  @!P0 BRA `(.L_x_75) ;  /* 0x0000005c00248947 */ /* 0x004fea0003800000 */
.L_x_159:
[----:B--2---:R-:W2:Y:S01]  /*4170*/  LDS.128 R8, [R10+0x120] ;  /* 0x000120000a087984 */ /* 0x004ea20000000c00 */
[----:B------:R-:W-:Y:S01]  /*4180*/  UISETP.GE.AND UP0, UPT, UR42, 0x1, UPT ;  /* 0x000000012a00788c */ /* 0x000fe2000bf06270 */
[----:B------:R-:W-:Y:S01]  /*4190*/  @!PT LDS RZ, [RZ] ;  /* 0x00000000fffff984 */ /* 0x000fe20000000800 */
[----:B------:R-:W-:Y:S01]  /*41a0*/  @!PT LDS RZ, [RZ] ;  /* 0x00000000fffff984 */ /* 0x000fe20000000800 */
[----:B------:R-:W-:Y:S01]  /*41b0*/  @!PT LDS RZ, [RZ] ;  /* 0x00000000fffff984 */ /* 0x000fe20000000800 */
[----:B------:R-:W-:Y:S01]  /*41c0*/  @!PT LDS RZ, [RZ] ;  /* 0x00000000fffff984 */ /* 0x000fe20000000800 */
[----:B------:R3:W-:Y:S06]  /*41d0*/  MEMBAR.ALL.CTA ;  /* 0x0000000000007992 */ /* 0x0007ec0000008000 */
[----:B---3--:R-:W3:Y:S01]  /*41e0*/  FENCE.VIEW.ASYNC.S ;  /* 0x00000000000073c6 */ /* 0x008ee20000000000 */
[----:B--2---:R-:W-:Y:S11]  /*41f0*/  LOP3.LUT P0, RZ, R10, 0x1, RZ, 0xc0, !PT ;  /* 0x000000010aff7812 */ /* 0x004ff6000780c0ff */
[----:B------:R-:W-:Y:S02]  /*4200*/  @!UPT UIADD3 URZ, UPT, UPT, URZ, URZ, URZ ;  /* 0x000000fffffff290 */ /* 0x000fe4000fffe0ff */
[----:B---3--:R-:W-:Y:S01]  /*4210*/  VOTEU.ANY UP1, P0 ;  /* 0x0000000000ff7886 */ /* 0x008fe20000020100 */
[----:B------:R-:W-:Y:S11]  /*4220*/  PLOP3.LUT P0, PT, PT, PT, UP1, 0x80, 0x8 ;  /* 0x000000000008781c */ /* 0x000ff60003f0f018 */
[----:B------:R-:W-:Y:S02]  /*4230*/  @!UPT UIADD3 URZ, UPT, UPT, URZ, URZ, URZ ;  /* 0x000000fffffff290 */ /* 0x000fe4000fffe0ff */
[----:B------:R-:W-:Y:S02]  /*4240*/  @P0 SHF.R.U32.HI R0, RZ, 0x10, R9 ;  /* 0x00000010ff000819 */ /* 0x000fe40000011609 */
[----:B------:R-:W-:Y:S02]  /*4250*/  @P0 MOV R6, R8 ;  /* 0x0000000800060202 */ /* 0x000fe40000000f00 */
[----:B------:R-:W-:Y:S01]  /*4260*/  @P0 R2UR UR4, R0 ;  /* 0x00000000000402ca */ /* 0x000fe200000e0000 */
[----:B------:R-:W-:Y:S01]  /*4270*/  VIADD R0, R12, 0xa0 ;  /* 0x000000a00c007836 */ /* 0x000fe20000000000 */
[----:B------:R-:W-:Y:S02]  /*4280*/  @P0 LOP3.LUT R8, R9, 0xffff, RZ, 0xc0, !PT ;  /* 0x0000ffff09080812 */ /* 0x000fe400078ec0ff */
[----:B------:R-:W-:Y:S02]  /*4290*/  @P0 R2UR UR6, R6 ;  /* 0x00000000060602ca */ /* 0x000fe400000e0000 */
[----:B------:R-:W-:Y:S02]  /*42a0*/  PRMT R0, RZ, 0x654, R0 ;  /* 0x00000654ff007816 */ /* 0x000fe40000000000 */
[----:B------:R-:W-:Y:S02]  /*42b0*/  @P0 R2UR UR5, R8 ;  /* 0x00000000080502ca */ /* 0x000fe400000e0000 */
[----:B------:R2:W-:Y:S03]  /*42c0*/  SYNCS.ARRIVE.TRANS64.RED.A1T0 RZ, [R0+URZ], RZ ;  /* 0x000000ff00ff79a7 */ /* 0x0005e600081004ff */
[----:B------:R-:W-:Y:S04]  /*42d0*/  @UP1 UMOV UR29, UR4 ;  /* 0x00000004001d1c82 */ /* 0x000fe80008000000 */
[----:B------:R-:W-:Y:S04]  /*42e0*/  @UP1 UMOV UR14, UR6 ;  /* 0x00000006000e1c82 */ /* 0x000fe80008000000 */
[----:B------:R-:W-:Y:S01]  /*42f0*/  @UP1 UMOV UR13, UR5 ;  /* 0x00000005000d1c82 */ /* 0x000fe20008000000 */
[----:B------:R-:W-:Y:S05]  /*4300*/  BRA.U !UP0, `(.L_x_76) ;  /* 0x0000000108a47547 */ /* 0x000fea000b800000 */
[----:B------:R-:W-:Y:S02]  /*4310*/  UIMAD.WIDE.U32 UR18, UR13, UR47, URZ ;  /* 0x0000002f0d1272a5 */ /* 0x000fe4000f8e00ff */
[----:B------:R-:W-:Y:S02]  /*4320*/  UIMAD.WIDE.U32 UR26, UR14, UR44, URZ ;  /* 0x0000002c0e1a72a5 */ /* 0x000fe4000f8e00ff */
[----:B------:R-:W-:Y:S02]  /*4330*/  USEL UR4, UR30, UR41, !UP5 ;  /* 0x000000291e047287 */ /* 0x000fe4000e800000 */
[----:B------:R-:W-:Y:S02]  /*4340*/  USEL UR7, UR31, UR43, !UP6 ;  /* 0x0000002b1f077287 */ /* 0x000fe4000f000000 */
[----:B-1----:R-:W-:Y:S02]  /*4350*/  UIMAD.WIDE.U32 UR8, UR4, UR22, URZ ;  /* 0x00000016040872a5 */ /* 0x002fe4000f8e00ff */
[----:B------:R-:W-:Y:S01]  /*4360*/  UIMAD.WIDE.U32 UR10, UR7, UR22, URZ ;  /* 0x00000016070a72a5 */ /* 0x000fe2000f8e00ff */
[----:B------:R-:W-:Y:S02]  /*4370*/  UMOV UR5, UR19 ;  /* 0x0000001300057c82 */ /* 0x000fe40008000000 */
[----:B------:R-:W-:Y:S03]  /*4380*/  USHF.R.U32.HI UR6, URZ, UR49, UR5 ;  /* 0x00000031ff067299 */ /* 0x000fe60008011605 */
[----:B------:R-:W-:Y:S01]  /*4390*/  UMOV UR5, UR27 ;  /* 0x0000001b00057c82 */ /* 0x000fe20008000000 */
[----:B------:R-:W-:Y:S02]  /*43a0*/  USEL UR6, UR13, UR6, !UP5 ;  /* 0x000000060d067287 */ /* 0x000fe4000e800000 */
[----:B------:R-:W-:Y:S03]  /*43b0*/  USHF.R.U32.HI UR12, URZ, UR45, UR5 ;  /* 0x0000002dff0c7299 */ /* 0x000fe60008011605 */
[----:B------:R-:W-:Y:S02]  /*43c0*/  UMOV UR5, UR9 ;  /* 0x0000000900057c82 */ /* 0x000fe40008000000 */
[----:B------:R-:W-:Y:S03]  /*43d0*/  @UP4 USHF.R.U32.HI UR4, URZ, UR23, UR5 ;  /* 0x00000017ff044299 */ /* 0x000fe60008011605 */
[----:B------:R-:W-:Y:S01]  /*43e0*/  UMOV UR5, UR11 ;  /* 0x0000000b00057c82 */ /* 0x000fe20008000000 */
[----:B------:R-:W-:Y:S02]  /*43f0*/  UIMAD UR4, UR42, UR4, URZ ;  /* 0x000000042a0472a4 */ /* 0x000fe4000f8e02ff */
[----:B------:R-:W-:Y:S02]  /*4400*/  @UP4 USHF.R.U32.HI UR7, URZ, UR23, UR5 ;  /* 0x00000017ff074299 */ /* 0x000fe40008011605 */
[----:B------:R-:W-:Y:S02]  /*4410*/  UIMAD.WIDE.U32 UR10, UR6, UR22, URZ ;  /* 0x00000016060a72a5 */ /* 0x000fe4000f8e00ff */
[----:B------:R-:W-:Y:S02]  /*4420*/  USEL UR5, UR14, UR12, !UP6 ;  /* 0x0000000c0e057287 */ /* 0x000fe4000f000000 */
[----:B------:R-:W-:Y:S02]  /*4430*/  UIMAD UR8, UR42, UR7, URZ ;  /* 0x000000072a0872a4 */ /* 0x000fe4000f8e02ff */
[----:B------:R-:W-:Y:S03]  /*4440*/  UISETP.GE.AND UP0, UPT, UR6, UR4, UPT ;  /* 0x000000040600728c */ /* 0x000fe6000bf06270 */
[----:B------:R-:W-:Y:S01]  /*4450*/  UMOV UR4, UR11 ;  /* 0x0000000b00047c82 */ /* 0x000fe20008000000 */
[----:B------:R-:W-:Y:S02]  /*4460*/  UISETP.GE.OR UP0, UPT, UR5, UR8, UP0 ;  /* 0x000000080500728c */ /* 0x000fe40008706670 */
[----:B------:R-:W-:Y:S02]  /*4470*/  USHF.R.U32.HI UR4, URZ, UR23, UR4 ;  /* 0x00000017ff047299 */ /* 0x000fe40008011604 */
[----:B------:R-:W-:Y:S02]  /*4480*/  UIMAD.WIDE.U32 UR8, UR5, UR22, URZ ;  /* 0x00000016050872a5 */ /* 0x000fe4000f8e00ff */
[----:B------:R-:W-:Y:S04]  /*4490*/  USEL UR10, UR6, UR4, !UP4 ;  /* 0x00000004060a7287 */ /* 0x000fe8000e000000 */
[----:B------:R-:W-:Y:S01]  /*44a0*/  UIADD3 UR11, UPT, UPT, -UR10, URZ, URZ ;  /* 0x000000ff0a0b7290 */ /* 0x000fe2000fffe1ff */
[----:B------:R-:W-:Y:S02]  /*44b0*/  @!UP0 UMOV UR4, UR9 ;  /* 0x0000000900048c82 */ /* 0x000fe40008000000 */
[----:B------:R-:W-:Y:S02]  /*44c0*/  @!UP0 USHF.R.U32.HI UR4, URZ, UR23, UR4 ;  /* 0x00000017ff048299 */ /* 0x000fe40008011604 */
[----:B------:R-:W-:Y:S02]  /*44d0*/  UIMAD UR8, UR42, UR11, UR6 ;  /* 0x0000000b2a0872a4 */ /* 0x000fe4000f8e0206 */
[----:B------:R-:W-:Y:S04]  /*44e0*/  @!UP0 USEL UR4, UR5, UR4, !UP4 ;  /* 0x0000000405048287 */ /* 0x000fe8000e000000 */
[----:B------:R-:W-:Y:S02]  /*44f0*/  @!UP0 UIMAD UR8, UR7, UR8, UR4 ;  /* 0x00000008070882a4 */ /* 0x000fe4000f8e0204 */
[----:B------:R-:W-:Y:S02]  /*4500*/  @!UP0 UIADD3 UR9, UPT, UPT, UR10, -UR4, URZ ;  /* 0x800000040a098290 */ /* 0x000fe4000fffe0ff */
[----:B------:R-:W-:Y:S02]  /*4510*/  UIADD3 UR4, UPT, UPT, -UR5, URZ, URZ ;  /* 0x000000ff05047290 */ /* 0x000fe4000fffe1ff */
[----:B------:R-:W-:Y:S02]  /*4520*/  UIADD3 UR7, UPT, UPT, -UR6, URZ, URZ ;  /* 0x000000ff06077290 */ /* 0x000fe4000fffe1ff */
[----:B------:R-:W-:Y:S02]  /*4530*/  @!UP0 UIMAD UR6, UR9, UR42, UR5 ;  /* 0x0000002a090682a4 */ /* 0x000fe4000f8e0205 */
[----:B------:R-:W-:Y:S02]  /*4540*/  UIMAD UR14, UR15, UR4, UR14 ;  /* 0x000000040f0e72a4 */ /* 0x000fe4000f8e020e */
[----:B------:R-:W-:Y:S01]  /*4550*/  UIMAD UR13, UR46, UR7, UR13 ;  /* 0x000000072e0d72a4 */ /* 0x000fe2000f8e020d */
[----:B------:R-:W-:Y:S02]  /*4560*/  @!UP0 UMOV UR5, UR8 ;  /* 0x0000000800058c82 */ /* 0x000fe40008000000 */
[----:B------:R-:W-:Y:S02]  /*4570*/  UIMAD UR14, UR5, UR15, UR14 ;  /* 0x0000000f050e72a4 */ /* 0x000fe4000f8e020e */
[----:B------:R-:W-:Y:S11]  /*4580*/  UIMAD UR13, UR6, UR46, UR13 ;  /* 0x0000002e060d72a4 */ /* 0x000ff6000f8e020d */
[----:B------:R-:W-:Y:S01]  /*4590*/  @!UPT UIADD3 URZ, UPT, UPT, URZ, URZ, URZ ;  /* 0x000000fffffff290 */ /* 0x000fe2000fffe0ff */
.L_x_76:
[----:B------:R-:W3:Y:S01]  /*45a0*/  @!UP2 LDCU.128 UR8, c[0x0][0xb10] ;  /* 0x00016200ff08a7ac */ /* 0x000ee20008000c00 */
[C---:B------:R-:W-:Y:S02]  /*45b0*/  ISETP.NE.U32.AND P1, PT, R4.reuse, RZ, PT ;  /* 0x000000ff0400720c */ /* 0x040fe40003f25070 */
[----:B------:R-:W-:Y:S02]  /*45c0*/  ISETP.NE.U32.AND P0, PT, R4, RZ, PT ;  /* 0x000000ff0400720c */ /* 0x000fe40003f05070 */
[C---:B------:R-:W-:Y:S02]  /*45d0*/  ISETP.NE.AND.EX P1, PT, R5.reuse, RZ, PT, P1 ;  /* 0x000000ff0500720c */ /* 0x040fe40003f25310 */
[----:B------:R-:W-:Y:S01]  /*45e0*/  ISETP.NE.AND.EX P0, PT, R5, RZ, PT, P0 ;  /* 0x000000ff0500720c */ /* 0x000fe20003f05300 */
[----:B------:R-:W4:Y:S01]  /*45f0*/  @!UP2 LDCU UR5, c[0x0][0xb0c] ;  /* 0x00016180ff05a7ac */ /* 0x000f220008000800 */
[----:B------:R-:W-:Y:S01]  /*4600*/  SHF.L.U32 R9, R15, 0x1f, RZ ;  /* 0x0000001f0f097819 */ /* 0x000fe200000006ff */
[----:B------:R-:W-:Y:S02]  /*4610*/  USHF.L.U32 UR35, UR16, 0x6, URZ ;  /* 0x0000000610237899 */ /* 0x000fe400080006ff */
[----:B------:R-:W-:Y:S02]  /*4620*/  USHF.L.U32 UR34, UR20, 0x8, URZ ;  /* 0x0000000814227899 */ /* 0x000fe400080006ff */
[----:B---3--:R-:W-:Y:S07]  /*4630*/  UIMAD.WIDE.U32 UR6, UR14, UR8, URZ ;  /* 0x000000080e0672a5 */ /* 0x008fee000f8e00ff */
[----:B------:R-:W-:Y:S01]  /*4640*/  @!UP2 UMOV UR4, UR7 ;  /* 0x000000070004ac82 */ /* 0x000fe20008000000 */
[----:B----4-:R-:W-:Y:S02]  /*4650*/  @!UP2 UISETP.NE.AND UP0, UPT, UR5, 0x1, UPT ;  /* 0x000000010500a88c */ /* 0x010fe4000bf05270 */
[----:B------:R-:W-:Y:S02]  /*4660*/  @!UP2 USHF.R.U32.HI UR4, URZ, UR9, UR4 ;  /* 0x00000009ff04a299 */ /* 0x000fe40008011604 */
[----:B------:R-:W-:Y:S02]  /*4670*/  UIMAD.WIDE.U32 UR6, UR13, UR11, URZ ;  /* 0x0000000b0d0672a5 */ /* 0x000fe4000f8e00ff */
[----:B------:R-:W-:Y:S02]  /*4680*/  @!UP2 USEL UR8, UR14, UR4, !UP0 ;  /* 0x000000040e08a287 */ /* 0x000fe4000c000000 */
[----:B------:R-:W-:Y:S03]  /*4690*/  @!UP2 UISETP.NE.AND UP0, UPT, UR10, 0x1, UPT ;  /* 0x000000010a00a88c */ /* 0x000fe6000bf05270 */
[----:B------:R-:W-:Y:S02]  /*46a0*/  @!UP2 UMOV UR6, UR7 ;  /* 0x000000070006ac82 */ /* 0x000fe40008000000 */
[----:B------:R-:W3:Y:S02]  /*46b0*/  @!UP2 LDCU UR4, c[0x0][0xb20] ;  /* 0x00016400ff04a7ac */ /* 0x000ee40008000800 */
[----:B---3--:R-:W-:Y:S04]  /*46c0*/  @!UP2 USHF.R.U32.HI UR6, URZ, UR4, UR6 ;  /* 0x00000004ff06a299 */ /* 0x008fe80008011606 */
[----:B------:R-:W-:Y:S04]  /*46d0*/  @!UP2 USEL UR6, UR13, UR6, !UP0 ;  /* 0x000000060d06a287 */ /* 0x000fe8000c000000 */
[----:B------:R-:W-:Y:S02]  /*46e0*/  @!UP2 UIADD3 UR4, UPT, UPT, -UR8, UR6, URZ ;  /* 0x000000060804a290 */ /* 0x000fe4000fffe1ff */
[----:B------:R-:W-:Y:S02]  /*46f0*/  @!UP2 UIADD3 UR6, UPT, UPT, UR8, -UR6, URZ ;  /* 0x800000060806a290 */ /* 0x000fe4000fffe0ff */
[----:B------:R-:W-:Y:S02]  /*4700*/  @!UP2 UIMAD UR14, UR4, UR5, UR14 ;  /* 0x00000005040ea2a4 */ /* 0x000fe4000f8e020e */
[----:B------:R-:W-:Y:S01]  /*4710*/  @!UP2 UIMAD UR13, UR6, UR10, UR13 ;  /* 0x0000000a060da2a4 */ /* 0x000fe2000f8e020d */
[----:B------:R-:W-:Y:S11]  /*4720*/  BRA.U UP3, `(.L_x_77) ;  /* 0x0000000103107547 */ /* 0x000ff6000b800000 */
[----:B--2---:R-:W-:Y:S04]  /*4730*/  MOV R0, UR48 ;  /* 0x0000003000007c02 */ /* 0x004fe80008000f00 */
[----:B------:R-:W-:Y:S04]  /*4740*/  SHF.L.U32 R11, R0, 0x1f, RZ ;  /* 0x0000001f000b7819 */ /* 0x000fe800000006ff */
[----:B------:R-:W2:Y:S02]  /*4750*/  SYNCS.PHASECHK.TRANS64.TRYWAIT P2, [UR21+0x88], R11 ;  /* 0x0000880bff0075a7 */ /* 0x000ea40008041115 */
[----:B--2---:R-:W-:Y:S05]  /*4760*/  @!P2 BRA `(.L_x_78) ;  /* 0x0000005400b8a947 */ /* 0x004fea0003800000 */
.L_x_77:
[----:B------:R-:W-:Y:S05]  /*4770*/  @!P1 BRA `(.L_x_79) ;  /* 0x0000000000309947 */ /* 0x000fea0003800000 */
[----:B------:R-:W-:Y:S01]  /*4780*/  ISETP.NE.U32.AND P1, PT, R2, RZ, PT ;  /* 0x000000ff0200720c */ /* 0x000fe20003f25070 */
[----:B------:R-:W3:Y:S01]  /*4790*/  LDCU.64 UR4, c[0x0][0x358] ;  /* 0x00006b00ff0477ac */ /* 0x000ee20008000a00 */
[----:B------:R-:W-:Y:S02]  /*47a0*/  IMAD.MOV.U32 R85, RZ, RZ, 0x1 ;  /* 0x00000001ff557424 */ /* 0x000fe400078e00ff */
[----:B------:R-:W-:Y:S11]  /*47b0*/  ISETP.NE.AND.EX P1, PT, R3, RZ, PT, P1 ;  /* 0x000000ff0300720c */ /* 0x000ff60003f25310 */
[----:B------:R-:W-:Y:S02]  /*47c0*/  @!UPT UIADD3 URZ, UPT, UPT, URZ, URZ, URZ ;  /* 0x000000fffffff290 */ /* 0x000fe4000fffe0ff */
[----:B--2---:R-:W2:Y:S01]  /*47d0*/  @P1 LDC.64 R10, c[0x0][0x888] ;  /* 0x00022200ff0a1b82 */ /* 0x004ea20000000a00 */
[----:B------:R-:W-:Y:S04]  /*47e0*/  @P1 IMAD R0, R4, UR36, RZ ;  /* 0x0000002404001c24 */ /* 0x000fe8000f8e02ff */
[----:B--2---:R-:W-:Y:S04]  /*47f0*/  @P1 IMAD.WIDE R10, R0, 0x4, R10 ;  /* 0x00000004000a1825 */ /* 0x004fe800078e020a */
[----:B------:R-:W-:Y:S01]  /*4800*/  HFMA2 R0, -RZ, RZ, 0, 5.9604644775390625e-08 ;  /* 0x00000001ff007431 */ /* 0x000fe200000001ff */
[----:B---3-5:R3:W5:Y:S04]  /*4810*/  @P1 LDG.E R41, desc[UR4][R10.64] ;  /* 0x000000040a291981 */ /* 0x028768000c1e1900 */
[----:B------:R-:W-:Y:S01]  /*4820*/  @!P1 PRMT R85, R0, 0x7610, R85 ;  /* 0x0000761000559816 */ /* 0x000fe20000000055 */
[----:B---3--:R-:W4:Y:S06]  /*4830*/  @!P1 LDC R41, c[0x0][0x880] ;  /* 0x00022000ff299b82 */ /* 0x008f2c0000000800 */
.L_x_79:
[----:B----45:R-:W-:Y:S01]  /*4840*/  @!P0 FSETP.EQ.AND P1, PT, R41, RZ, PT ;  /* 0x000000ff2900820b */ /* 0x030fe20003f22000 */
[----:B------:R-:W-:Y:S01]  /*4850*/  @!UPT UIADD3 URZ, UPT, UPT, URZ, URZ, URZ ;  /* 0x000000fffffff290 */ /* 0x000fe2000fffe0ff */
[----:B------:R-:W-:Y:S11]  /*4860*/  @!P0 BRA `(.L_x_80) ;  /* 0x0000000000188947 */ /* 0x000ff60003800000 */
[----:B------:R-:W-:Y:S02]  /*4870*/  LOP3.LUT P0, RZ, R85, 0xff, RZ, 0xc0, !PT ;  /* 0x000000ff55ff7812 */ /* 0x000fe4000780c0ff */
[----:B------:R-:W-:Y:S04]  /*4880*/  ISETP.NE.U32.AND P1, PT, R2, RZ, PT ;  /* 0x000000ff0200720c */ /* 0x000fe80003f25070 */
[----:B------:R-:W-:Y:S04]  /*4890*/  ISETP.NE.AND.EX P1, PT, R3, RZ, PT, P1 ;  /* 0x000000ff0300720c */ /* 0x000fe80003f25310 */
[----:B------:R-:W-:Y:S03]  /*48a0*/  PLOP3.LUT P1, PT, P1, PT, PT, 0x8, 0x80 ;  /* 0x000000000080781c */ /* 0x000fe60000f2e170 */
[----:B------:R-:W-:Y:S11]  /*48b0*/  @P0 FSETP.EQ.AND P1, PT, R41, RZ, PT ;  /* 0x000000ff2900020b */ /* 0x000ff60003f22000 */
[----:B------:R-:W-:Y:S02]  /*48c0*/  @!UPT UIADD3 URZ, UPT, UPT, URZ, URZ, URZ ;  /* 0x000000fffffff290 */ /* 0x000fe4000fffe0ff */
.L_x_80:
[----:B------:R-:W3:Y:S01]  /*48d0*/  SYNCS.PHASECHK.TRANS64.TRYWAIT P2, [UR21+0x60], R9 ;  /* 0x00006009ff0075a7 */ /* 0x000ee20008041115 */
[----:B------:R-:W-:Y:S04]  /*48e0*/  ELECT P0, URZ, PT ;  /* 0x0000000000ff782f */ /* 0x000fe80003800000 */
[----:B------:R-:W-:Y:S11]  /*48f0*/  PLOP3.LUT P1, PT, P1, P0, PT, 0xf2, 0x2f ;  /* 0x00000000002f781c */ /* 0x000ff60000f21e72 */
[----:B------:R-:W-:Y:S02]  /*4900*/  @!UPT UIADD3 URZ, UPT, UPT, URZ, URZ, URZ ;  /* 0x000000fffffff290 */ /* 0x000fe4000fffe0ff */
[----:B------:R-:W-:Y:S05]  /*4910*/  @!P1 IADD3 R8, P0, PT, R16, 0x580, RZ ;  /* 0x0000058010089810 */ /* 0x000fea0007f1e0ff */
[----:B------:R-:W-:Y:S01]  /*4920*/  @!P1 IMAD.X R6, RZ, RZ, R17, P0 ;  /* 0x000000ffff069224 */ /* 0x000fe200000e0611 */
[----:B---3--:R-:W-:Y:S07]  /*4930*/  @!P2 BRA `(.L_x_81) ;  /* 0x00000054005ca947 */ /* 0x008fee0003800000 */
.L_x_162:
[----:B------:R-:W-:Y:S01]  /*4940*/  @!P1 R2UR UR5, R8 ;  /* 0x00000000080592ca */ /* 0x000fe200000e0000 */
[----:B------:R-:W-:Y:S01]  /*4950*/  VOTEU.ALL UP0, P1 ;  /* 0x0000000000ff7886 */ /* 0x000fe20000800000 */
[----:B------:R-:W-:Y:S01]  /*4960*/  @!P1 R2UR UR4, R6 ;  /* 0x00000000060492ca */ /* 0x000fe200000e0000 */
[----:B--2---:R-:W-:Y:S01]  /*4970*/  @!P1 IMAD.MOV.U32 R0, RZ, RZ, 0x1000 ;  /* 0x00001000ff009424 */ /* 0x004fe200078e00ff */
[----:B------:R-:W-:Y:S01]  /*4980*/  UMOV UR6, 0x0 ;  /* 0x0000000000067882 */ /* 0x000fe20000000000 */
[----:B------:R-:W-:Y:S01]  /*4990*/  UMOV UR7, 0x10000000 ;  /* 0x1000000000077882 */ /* 0x000fe20000000000 */
[----:B------:R-:W-:Y:S01]  /*49a0*/  @!UP0 UIADD3 UR32, UPT, UPT, UR21, 0x200, URZ ;  /* 0x0000020015208890 */ /* 0x000fe2000fffe0ff */
[----:B------:R-:W-:Y:S01]  /*49b0*/  @!P1 IADD3 R8, P0, PT, R16, 0x580, RZ ;  /* 0x0000058010089810 */ /* 0x000fe20007f1e0ff */
[----:B------:R-:W-:Y:S04]  /*49c0*/  VOTEU.ALL UP0, P1 ;  /* 0x0000000000ff7886 */ /* 0x000fe80000800000 */
[----:B------:R-:W-:Y:S02]  /*49d0*/  @!P1 IMAD.X R6, RZ, RZ, R17, P0 ;  /* 0x000000ffff069224 */ /* 0x000fe400000e0611 */
[----:B------:R-:W-:Y:S02]  /*49e0*/  IMAD.U32 R10, RZ, RZ, UR5 ;  /* 0x00000005ff0a7e24 */ /* 0x000fe4000f8e00ff */
[----:B------:R-:W-:Y:S03]  /*49f0*/  IMAD.U32 R11, RZ, RZ, UR4 ;  /* 0x00000004ff0b7e24 */ /* 0x000fe6000f8e00ff */
[----:B------:R-:W-:Y:S02]  /*4a00*/  @!P1 R2UR UR4, R10 ;  /* 0x000000000a0492ca */ /* 0x000fe400000e0000 */
[----:B------:R-:W-:Y:S11]  /*4a10*/  @!P1 R2UR UR5, R11 ;  /* 0x000000000b0592ca */ /* 0x000ff600000e0000 */
[----:B------:R-:W-:Y:S02]  /*4a20*/  @!UPT UIADD3 URZ, UPT, UPT, URZ, URZ, URZ ;  /* 0x000000fffffff290 */ /* 0x000fe4000fffe0ff */
[----:B------:R2:W-:Y:S01]  /*4a30*/  @!UP0 UTMALDG.3D [UR32], [UR4], desc[UR6] ;  /* 0x00000620040085b4 */ /* 0x0005e20008011000 */
[----:B------:R2:W-:Y:S01]  /*4a40*/  @!P1 SYNCS.ARRIVE.TRANS64.RED.A0TR RZ, [UR21+0x40], R0 ;  /* 0x00004000ffff99a7 */ /* 0x0005e20008300415 */
[----:B------:R-:W-:Y:S01]  /*4a50*/  SYNCS.ARRIVE.TRANS64.RED.A1T0 RZ, [UR40], RZ ;  /* 0x000000ffffff79a7 */ /* 0x000fe20008100428 */
[----:B------:R-:W3:Y:S02]  /*4a60*/  SYNCS.PHASECHK.TRANS64.TRYWAIT P2, [UR21+0x68], R9 ;  /* 0x00006809ff0075a7 */ /* 0x000ee40008041115 */
[----:B--23--:R-:W-:Y:S05]  /*4a70*/  @!P2 BRA `(.L_x_82) ;  /* 0x000000540024a947 */ /* 0x00cfea0003800000 */
.L_x_164:
        /* <DEDUP_REMOVED lines=8> */
[----:B------:R-:W-:Y:S01]  /*4b00*/  @!UP0 UIADD3 UR24, UPT, UPT, UR21, 0x1200, URZ ;  /* 0x0000120015188890 */ /* 0x000fe2000fffe0ff */
[----:B------:R-:W-:Y:S01]  /*4b10*/  VOTEU.ALL UP0, P1 ;  /* 0x0000000000ff7886 */ /* 0x000fe20000800000 */
[----:B------:R-:W-:Y:S01]  /*4b20*/  UMOV UR27, UR35 ;  /* 0x00000023001b7c82 */ /* 0x000fe20008000000 */
[----:B------:R-:W-:Y:S02]  /*4b30*/  UMOV UR28, UR36 ;  /* 0x00000024001c7c82 */ /* 0x000fe40008000000 */
[----:B------:R-:W-:Y:S02]  /*4b40*/  IMAD.U32 R10, RZ, RZ, UR5 ;  /* 0x00000005ff0a7e24 */ /* 0x000fe4000f8e00ff */
[----:B------:R-:W-:Y:S02]  /*4b50*/  IMAD.U32 R11, RZ, RZ, UR4 ;  /* 0x00000004ff0b7e24 */ /* 0x000fe4000f8e00ff */
[----:B------:R-:W-:Y:S01]  /*4b60*/  @!P1 IMAD.X R6, RZ, RZ, R17, P0 ;  /* 0x000000ffff069224 */ /* 0x000fe200000e0611 */
        /* <DEDUP_REMOVED lines=8> */
.L_x_166:
[----:B------:R-:W-:Y:S01]  /*4bf0*/  @!P1 R2UR UR5, R8 ;  /* 0x00000000080592ca */ /* 0x000fe200000e0000 */
[----:B------:R-:W-:Y:S01]  /*4c00*/  VOTEU.ALL UP0, P1 ;  /* 0x0000000000ff7886 */ /* 0x000fe20000800000 */
[----:B------:R-:W-:Y:S01]  /*4c10*/  @!P1 R2UR UR4, R6 ;  /* 0x00000000060492ca */ /* 0x000fe200000e0000 */
[----:B--2---:R-:W-:Y:S01]  /*4c20*/  @!P1 IMAD.MOV.U32 R0, RZ, RZ, 0x1000 ;  /* 0x00001000ff009424 */ /* 0x004fe200078e00ff */
[----:B------:R-:W-:Y:S01]  /*4c30*/  UMOV UR6, 0x0 ;  /* 0x0000000000067882 */ /* 0x000fe20000000000 */
[----:B------:R-:W-:Y:S01]  /*4c40*/  UMOV UR7, 0x10000000 ;  /* 0x1000000000077882 */ /* 0x000fe20000000000 */
[----:B------:R-:W-:Y:S01]  /*4c50*/  @!UP0 UIADD3 UR18, UPT, UPT, UR34, 0x80, URZ ;  /* 0x0000008022128890 */ /* 0x000fe2000fffe0ff */
[----:B------:R-:W-:Y:S01]  /*4c60*/  VIADD R14, R14, 0x1 ;  /* 0x000000010e0e7836 */ /* 0x000fe20000000000 */
[----:B------:R-:W-:Y:S01]  /*4c70*/  @!UP0 UIADD3 UR16, UPT, UPT, UR21, 0x2200, URZ ;  /* 0x0000220015108890 */ /* 0x000fe2000fffe0ff */
[----:B------:R-:W-:Y:S01]  /*4c80*/  VOTEU.ALL UP0, P1 ;  /* 0x0000000000ff7886 */ /* 0x000fe20000800000 */
[----:B------:R-:W-:Y:S01]  /*4c90*/  UMOV UR19, UR35 ;  /* 0x0000002300137c82 */ /* 0x000fe20008000000 */
[----:B------:R-:W-:Y:S02]  /*4ca0*/  UMOV UR20, UR36 ;  /* 0x0000002400147c82 */ /* 0x000fe40008000000 */
        /* <DEDUP_REMOVED lines=10> */
.L_x_168:
[----:B------:R-:W-:Y:S01]  /*4d50*/  @!P1 IADD3 R6, P0, PT, R16, 0x580, RZ ;  /* 0x0000058010069810 */ /* 0x000fe20007f1e0ff */
[----:B------:R-:W-:Y:S01]  /*4d60*/  VOTEU.ALL UP0, P1 ;  /* 0x0000000000ff7886 */ /* 0x000fe20000800000 */
[----:B------:R-:W-:Y:S01]  /*4d70*/  UMOV UR6, 0x0 ;  /* 0x0000000000067882 */ /* 0x000fe20000000000 */
[----:B------:R-:W-:Y:S01]  /*4d80*/  UMOV UR7, 0x10000000 ;  /* 0x1000000000077882 */ /* 0x000fe20000000000 */
[----:B------:R-:W-:Y:S01]  /*4d90*/  @!P1 R2UR UR5, R6 ;  /* 0x00000000060592ca */ /* 0x000fe200000e0000 */
[----:B--2---:R-:W-:Y:S01]  /*4da0*/  @!P1 IMAD.X R0, RZ, RZ, R17, P0 ;  /* 0x000000ffff009224 */ /* 0x004fe200000e0611 */
[----:B------:R-:W-:Y:S01]  /*4db0*/  @!UP0 UIADD3 UR10, UPT, UPT, UR34, 0xc0, URZ ;  /* 0x000000c0220a8890 */ /* 0x000fe2000fffe0ff */
[----:B------:R-:W-:Y:S01]  /*4dc0*/  R2UR UR16, R87 ;  /* 0x00000000571072ca */ /* 0x000fe200000e0000 */
[----:B------:R-:W-:Y:S01]  /*4dd0*/  @!UP0 UIADD3 UR8, UPT, UPT, UR21, 0x3200, URZ ;  /* 0x0000320015088890 */ /* 0x000fe2000fffe0ff */
[----:B------:R-:W-:Y:S01]  /*4de0*/  ISETP.NE.AND P0, PT, R14, 0x2, PT ;  /* 0x000000020e00780c */ /* 0x000fe20003f05270 */
[----:B------:R-:W-:Y:S01]  /*4df0*/  @!UP0 UIADD3 UR9, UPT, UPT, UR21, 0x58, URZ ;  /* 0x0000005815098890 */ /* 0x000fe2000fffe0ff */
[----:B------:R-:W-:Y:S01]  /*4e00*/  @!P1 R2UR UR4, R0 ;  /* 0x00000000000492ca */ /* 0x000fe200000e0000 */
[----:B------:R-:W-:Y:S01]  /*4e10*/  VOTEU.ALL UP0, P1 ;  /* 0x0000000000ff7886 */ /* 0x000fe20000800000 */
[----:B------:R-:W-:Y:S01]  /*4e20*/  UMOV UR11, UR35 ;  /* 0x00000023000b7c82 */ /* 0x000fe20008000000 */
[----:B------:R-:W-:Y:S01]  /*4e30*/  UMOV UR12, UR36 ;  /* 0x00000024000c7c82 */ /* 0x000fe20008000000 */
[----:B------:R-:W-:Y:S01]  /*4e40*/  SEL R0, RZ, 0x1, P0 ;  /* 0x00000001ff007807 */ /* 0x000fe20000000000 */
[----:B------:R-:W-:Y:S01]  /*4e50*/  UPLOP3.LUT UP3, UPT, UPT, UPT, UPT, 0x80, 0x8 ;  /* 0x000000000008789c */ /* 0x000fe20003f6f070 */
[----:B------:R-:W-:Y:S01]  /*4e60*/  IMAD.U32 R8, RZ, RZ, UR5 ;  /* 0x00000005ff087e24 */ /* 0x000fe2000f8e00ff */
[----:B------:R-:W-:Y:S01]  /*4e70*/  LOP3.LUT R15, R15, 0x1, RZ, 0x3c, !PT ;  /* 0x000000010f0f7812 */ /* 0x000fe200078e3cff */
[----:B------:R-:W-:Y:S01]  /*4e80*/  UMOV UR36, UR29 ;  /* 0x0000001d00247c82 */ /* 0x000fe20008000000 */
[----:B------:R-:W-:Y:S01]  /*4e90*/  LOP3.LUT R13, R13, R0, RZ, 0x3c, !PT ;  /* 0x000000000d0d7212 */ /* 0x000fe200078e3cff */
[----:B------:R-:W-:Y:S01]  /*4ea0*/  UIADD3 UR20, UPT, UPT, UR13, UR16, URZ ;  /* 0x000000100d147290 */ /* 0x000fe2000fffe0ff */
[----:B------:R-:W-:Y:S01]  /*4eb0*/  SEL R14, R14, RZ, P0 ;  /* 0x000000ff0e0e7207 */ /* 0x000fe20000000000 */
[----:B------:R-:W-:Y:S01]  /*4ec0*/  UIADD3 UR16, UPT, UPT, UR14, UR59, URZ ;  /* 0x0000003b0e107290 */ /* 0x000fe2000fffe0ff */
[----:B------:R-:W-:Y:S01]  /*4ed0*/  IMAD.U32 R9, RZ, RZ, UR4 ;  /* 0x00000004ff097e24 */ /* 0x000fe2000f8e00ff */
[----:B------:R-:W-:Y:S04]  /*4ee0*/  @!P1 R2UR UR4, R8 ;  /* 0x00000000080492ca */ /* 0x000fe800000e0000 */
[----:B------:R-:W-:Y:S11]  /*4ef0*/  @!P1 R2UR UR5, R9 ;  /* 0x00000000090592ca */ /* 0x000ff600000e0000 */
[----:B------:R-:W-:Y:S02]  /*4f00*/  @!UPT UIADD3 URZ, UPT, UPT, URZ, URZ, URZ ;  /* 0x000000fffffff290 */ /* 0x000fe4000fffe0ff */
[----:B------:R2:W-:Y:S01]  /*4f10*/  @!UP0 UTMALDG.3D [UR8], [UR4], desc[UR6] ;  /* 0x00000608040085b4 */ /* 0x0005e20008011000 */
[----:B------:R2:W-:Y:S01]  /*4f20*/  @!P1 SYNCS.ARRIVE.TRANS64.RED.A0TR RZ, [UR21+0x58], R7 ;  /* 0x00005807ffff99a7 */ /* 0x0005e20008300415 */
[----:B------:R-:W-:Y:S01]  /*4f30*/  SYNCS.ARRIVE.TRANS64.RED.A1T0 RZ, [UR37], RZ ;  /* 0x000000ffffff79a7 */ /* 0x000fe20008100425 */
[----:B------:R-:W-:Y:S05]  /*4f40*/  BRA.U UP1, `(.L_x_85) ;  /* 0xfffffff101747547 */ /* 0x000fea000b83ffff */
[----:B------:R-:W-:-:S04]  /*4f50*/  SHF.L.U32 R3, R15, 0x1f, RZ ;  /* 0x0000001f0f037819 */ /* 0x000fc800000006ff */
[----:B------:R-:W3:Y:S02]  /*4f60*/  SYNCS.PHASECHK.TRANS64.TRYWAIT P0, [UR21+0x60], R3 ;  /* 0x00006003ff0075a7 */ /* 0x000ee40008001115 */
[----:B---3--:R-:W-:Y:S05]  /*4f70*/  @!P0 BRA `(.L_x_86) ;  /* 0x00000050002c8947 */ /* 0x008fea0003800000 */
.L_x_170:
[----:B------:R-:W4:Y:S02]  /*4f80*/  SYNCS.PHASECHK.TRANS64.TRYWAIT P0, [UR21+0x68], R3 ;  /* 0x00006803ff0075a7 */ /* 0x000f240008001115 */
[----:B----4-:R-:W-:Y:S05]  /*4f90*/  @!P0 BRA `(.L_x_87) ;  /* 0x00000050003c8947 */ /* 0x010fea0003800000 */
.L_x_172:
[----:B------:R-:W4:Y:S02]  /*4fa0*/  SYNCS.PHASECHK.TRANS64.TRYWAIT P0, [UR21+0x70], R3 ;  /* 0x00007003ff0075a7 */ /* 0x000f240008001115 */
[----:B----4-:R-:W-:Y:S05]  /*4fb0*/  @!P0 BRA `(.L_x_88) ;  /* 0x00000050004c8947 */ /* 0x010fea0003800000 */
.L_x_174:
[----:B---3--:R-:W-:-:S07]  /*4fc0*/  MOV R0, UR21 ;  /* 0x0000001500007c02 */ /* 0x008fce0008000f00 */
.L_x_89:
[----:B---3--:R-:W-:-:S04]  /*4fd0*/  SHF.L.U32 R3, R15, 0x1f, RZ ;  /* 0x0000001f0f037819 */ /* 0x008fc800000006ff */
[----:B------:R3:W4:Y:S03]  /*4fe0*/  SYNCS.PHASECHK.TRANS64.TRYWAIT P0, [R0+URZ+0x78], R3 ;  /* 0x00007803000075a7 */ /* 0x00072600080011ff */
[----:B----4-:R-:W-:Y:S05]  /*4ff0*/  @!P0 NANOSLEEP.SYNCS 0x989680 ;  /* 0x009896800000895d */ /* 0x010fea0003900000 */
[----:B------:R-:W4:Y:S02]  /*5000*/  @!P0 SYNCS.PHASECHK.TRANS64 P0, [R0+URZ+0x78], R3 ;  /* 0x00007803000085a7 */ /* 0x000f2400080010ff */
[----:B-12-4-:R-:W-:Y:S05]  /*5010*/  @P0 EXIT ;  /* 0x000000000000094d */ /* 0x016fea0003800000 */
[----:B------:R-:W-:Y:S05]  /*5020*/  BRA `(.L_x_89) ;  /* 0xfffffffc00e87947 */ /* 0x000fea000383ffff */
.L_x_74:
[----:B------:R-:W-:-:S06]  /*5030*/  UISETP.GE.AND UP0, UPT, UR17, 0x4, UPT ;  /* 0x000000041100788c */ /* 0x000fcc000bf06270 */
[----:B------:R-:W-:-:S13]  /*5040*/  PLOP3.LUT P0, PT, PT, PT, UP0, 0x80, 0x8 ;  /* 0x000000000008781c */ /* 0x000fda0003f0f008 */
[----:B-1----:R-:W-:Y:S05]  /*5050*/  @!P0 EXIT ;  /* 0x000000000000894d */ /* 0x002fea0003800000 */
[----:B------:R-:W1:Y:S08]  /*5060*/  S2UR UR4, SR_CgaCtaId ;  /* 0x00000000000479c3 */ /* 0x000e700000008800 */
[----:B------:R-:W-:Y:S01]  /*5070*/  BAR.SYNC.DEFER_BLOCKING 0x6, 0xa0 ;  /* 0x0182800000007b1d */ /* 0x000fe20000010000 */
[C---:B------:R-:W-:Y:S01]  /*5080*/  IMAD.SHL.U32 R7, R95.reuse, 0x40, RZ ;  /* 0x000000405f077824 */ /* 0x040fe200078e00ff */
[C---:B------:R-:W-:Y:S01]  /*5090*/  LOP3.LUT R97, R95.reuse, 0x60, RZ, 0xc0, !PT ;  /* 0x000000605f617812 */ /* 0x040fe200078ec0ff */
[----:B------:R-:W-:-:S02]  /*50a0*/  IMAD.SHL.U32 R4, R95, 0x20, RZ ;  /* 0x000000205f047824 */ /* 0x000fc400078e00ff */
[----:B------:R-:W-:Y:S02]  /*50b0*/  HFMA2 R36, -RZ, RZ, 0, 0 ;  /* 0x00000000ff247431 */ /* 0x000fe400000001ff */
[----:B------:R-:W-:Y:S01]  /*50c0*/  IMAD.SHL.U32 R6, R95, 0x2, RZ ;  /* 0x000000025f067824 */ /* 0x000fe200078e00ff */
[----:B------:R-:W-:Y:S01]  /*50d0*/  UMOV UR44, 0x400 ;  /* 0x00000400002c7882 */ /* 0x000fe20000000000 */
[----:B------:R-:W2:Y:S01]  /*50e0*/  LDC.64 R82, c[0x0][0x8b0] ;  /* 0x00022c00ff527b82 */ /* 0x000ea20000000a00 */
[----:B------:R-:W-:Y:S01]  /*50f0*/  LOP3.LUT R5, R7, 0x180, RZ, 0xc0, !PT ;  /* 0x0000018007057812 */ /* 0x000fe200078ec0ff */
[----:B------:R-:W-:Y:S01]  /*5100*/  IMAD.U32 R37, R95, 0x10000, RZ ;  /* 0x000100005f257824 */ /* 0x000fe200078e00ff */
[----:B------:R-:W-:Y:S01]  /*5110*/  LOP3.LUT R4, R4, 0xc00, RZ, 0xc0, !PT ;  /* 0x00000c0004047812 */ /* 0x000fe200078ec0ff */
[----:B------:R-:W-:Y:S01]  /*5120*/  IMAD.MOV.U32 R94, RZ, RZ, RZ ;  /* 0x000000ffff5e7224 */ /* 0x000fe200078e00ff */
[----:B------:R-:W-:Y:S01]  /*5130*/  LOP3.LUT R6, R5, 0x20, R6, 0xf8, !PT ;  /* 0x0000002005067812 */ /* 0x000fe200078ef806 */
[----:B------:R-:W-:Y:S01]  /*5140*/  IMAD.SHL.U32 R5, R95, 0x8, RZ ;  /* 0x000000085f057824 */ /* 0x000fe200078e00ff */
[----:B------:R-:W-:Y:S01]  /*5150*/  LOP3.LUT R4, R4, 0x40, R7, 0xf8, !PT ;  /* 0x0000004004047812 */ /* 0x000fe200078ef807 */
[----:B------:R-:W3:Y:S01]  /*5160*/  LDC.64 R80, c[0x0][0x8a8] ;  /* 0x00022a00ff507b82 */ /* 0x000ee20000000a00 */
[----:B------:R-:W-:Y:S01]  /*5170*/  LOP3.LUT R37, R37, 0x600000, RZ, 0xc0, !PT ;  /* 0x0060000025257812 */ /* 0x000fe200078ec0ff */
[----:B------:R-:W-:Y:S01]  /*5180*/  IMAD.MOV.U32 R89, RZ, RZ, RZ ;  /* 0x000000ffff597224 */ /* 0x000fe200078e00ff */
[----:B------:R-:W-:-:S02]  /*5190*/  LOP3.LUT R95, R95, 0x2, RZ, 0xc0, !PT ;  /* 0x000000025f5f7812 */ /* 0x000fc400078ec0ff */
[----:B------:R-:W-:Y:S02]  /*51a0*/  CS2R R92, SRZ ;  /* 0x00000000005c7805 */ /* 0x000fe4000001ff00 */
[----:B------:R-:W-:Y:S01]  /*51b0*/  LOP3.LUT R5, R6, 0x30, R5, 0x78, !PT ;  /* 0x0000003006057812 */ /* 0x000fe200078e7805 */
[----:B------:R-:W4:Y:S01]  /*51c0*/  LDCU UR57, c[0x0][0x370] ;  /* 0x00006e00ff3977ac */ /* 0x000f220008000800 */
[----:B------:R-:W-:Y:S01]  /*51d0*/  LOP3.LUT R4, R4, 0x200, R7, 0xf8, !PT ;  /* 0x0000020004047812 */ /* 0x000fe200078ef807 */
[----:B------:R-:W-:Y:S01]  /*51e0*/  IMAD.MOV R90, RZ, RZ, -R95 ;  /* 0x000000ffff5a7224 */ /* 0x000fe200078e0a5f */
[----:B------:R-:W-:Y:S01]  /*51f0*/  MOV R91, RZ ;  /* 0x000000ff005b7202 */ /* 0x000fe20000000f00 */
[----:B-1----:R-:W-:Y:S01]  /*5200*/  ULEA UR44, UR4, UR44, 0x18 ;  /* 0x0000002c042c7291 */ /* 0x002fe2000f8ec0ff */
[----:B------:R-:W-:Y:S01]  /*5210*/  LOP3.LUT R84, R4, R5, RZ, 0xfc, !PT ;  /* 0x0000000504547212 */ /* 0x000fe200078efcff */
[----:B------:R-:W1:Y:S02]  /*5220*/  LDCU.64 UR62, c[0x0][0x348] ;  /* 0x00006900ff3e77ac */ /* 0x000e640008000a00 */
[----:B------:R-:W-:-:S02]  /*5230*/  UIADD3 UR4, UPT, UPT, UR44, 0x4200, URZ ;  /* 0x000042002c047890 */ /* 0x000fc4000fffe0ff */
[----:B------:R-:W-:-:S03]  /*5240*/  UIADD3 UR5, UPT, UPT, UR44, 0x200, URZ ;  /* 0x000002002c057890 */ /* 0x000fc6000fffe0ff */
[----:B------:R-:W4:Y:S01]  /*5250*/  LDS R0, [UR44+0x140] ;  /* 0x0001402cff007984 */ /* 0x000f220008000800 */
[----:B------:R-:W1:Y:S01]  /*5260*/  LDCU UR43, c[0x0][0xb0c] ;  /* 0x00016180ff2b77ac */ /* 0x000e620008000800 */
[----:B------:R-:W-:Y:S02]  /*5270*/  IMAD.U32 R96, RZ, RZ, UR4 ;  /* 0x00000004ff607e24 */ /* 0x000fe4000f8e00ff */
[----:B------:R-:W-:Y:S01]  /*5280*/  IMAD.U32 R98, RZ, RZ, UR5 ;  /* 0x00000005ff627e24 */ /* 0x000fe2000f8e00ff */
[----:B------:R-:W1:Y:S01]  /*5290*/  LDCU UR39, c[0x0][0xb30] ;  /* 0x00016600ff2777ac */ /* 0x000e620008000800 */
[----:B------:R-:W1:Y:S01]  /*52a0*/  LDCU.64 UR46, c[0x0][0x888] ;  /* 0x00011100ff2e77ac */ /* 0x000e620008000a00 */
[----:B------:R-:W1:Y:S01]  /*52b0*/  LDCU.64 UR40, c[0x0][0xb28] ;  /* 0x00016500ff2877ac */ /* 0x000e620008000a00 */
[----:B------:R-:W1:Y:S01]  /*52c0*/  LDCU.64 UR60, c[0x0][0x890] ;  /* 0x00011200ff3c77ac */ /* 0x000e620008000a00 */
[----:B------:R-:W1:Y:S01]  /*52d0*/  LDCU.128 UR52, c[0x0][0xb10] ;  /* 0x00016200ff3477ac */ /* 0x000e620008000c00 */
[----:B------:R-:W1:Y:S02]  /*52e0*/  LDCU UR56, c[0x0][0x374] ;  /* 0x00006e80ff3877ac */ /* 0x000e640008000800 */
[----:B-1234-:R-:W-:-:S07]  /*52f0*/  IMAD.IADD R37, R0, 0x1, R37 ;  /* 0x0000000100257824 */ /* 0x01efce00078e0225 */
.L_x_131:
[C---:B------:R-:W-:Y:S02]  /*5300*/  LEA R3, R89.reuse, UR44, 0x3 ;  /* 0x0000002c59037c11 */ /* 0x040fe4000f8e18ff */
[----:B------:R-:W-:Y:S02]  /*5310*/  SHF.L.U32 R0, R92, 0x1f, RZ ;  /* 0x0000001f5c007819 */ /* 0x000fe400000006ff */
[----:B------:R-:W-:Y:S02]  /*5320*/  LEA R5, R89, UR44, 0x4 ;  /* 0x0000002c59057c11 */ /* 0x000fe4000f8e20ff */
[----:B-1----:R-:W1:Y:S02]  /*5330*/  SYNCS.PHASECHK.TRANS64.TRYWAIT P0, [R3+URZ+0x90], R0 ;  /* 0x00009000030075a7 */ /* 0x002e6400080011ff */
[----:B-1----:R-:W-:Y:S05]  /*5340*/  @!P0 BRA `(.L_x_90) ;  /* 0x0000004c00808947 */ /* 0x002fea0003800000 */
.L_x_175:
        /* <DEDUP_REMOVED lines=11> */
[----:B------:R-:W-:Y:S01]  /*5400*/  PLOP3.LUT P0, PT, PT, PT, UP1, 0x80, 0x8 ;  /* 0x000000000008781c */ /* 0x000fe20003f0f018 */
[----:B------:R-:W-:Y:S11]  /*5410*/  UP2UR UR45, UPR, URZ, 0x2 ;  /* 0x00000002ff2d7883 */ /* 0x000ff60008000000 */
[----:B------:R-:W-:Y:S01]  /*5420*/  @!UPT UIADD3 URZ, UPT, UPT, URZ, URZ, URZ ;  /* 0x000000fffffff290 */ /* 0x000fe2000fffe0ff */
[----:B-1----:R-:W-:Y:S02]  /*5430*/  @P0 SHF.R.U32.HI R0, RZ, 0x10, R5 ;  /* 0x00000010ff000819 */ /* 0x002fe40000011605 */
        /* <DEDUP_REMOVED lines=12> */
[----:B------:R-:W2:Y:S01]  /*5500*/  LDCU UR12, c[0x0][0xb20] ;  /* 0x00016400ff0c77ac */ /* 0x000ea20008000800 */
[----:B------:R-:W-:Y:S02]  /*5510*/  UIMAD.WIDE.U32 UR4, UR56, UR55, URZ ;  /* 0x00000037380472a5 */ /* 0x000fe4000f8e00ff */
[----:B------:R-:W-:Y:S02]  /*5520*/  UIMAD.WIDE.U32 UR6, UR57, UR52, URZ ;  /* 0x00000034390672a5 */ /* 0x000fe4000f8e00ff */
[----:B------:R-:W-:Y:S02]  /*5530*/  UISETP.NE.AND UP0, UPT, UR54, 0x1, UPT ;  /* 0x000000013600788c */ /* 0x000fe4000bf05270 */
[----:B------:R-:W-:Y:S02]  /*5540*/  UIMAD.WIDE.U32 UR8, UR37, UR55, URZ ;  /* 0x00000037250872a5 */ /* 0x000fe4000f8e00ff */
[----:B------:R-:W-:Y:S02]  /*5550*/  UIMAD.WIDE.U32 UR10, UR38, UR52, URZ ;  /* 0x00000034260a72a5 */ /* 0x000fe4000f8e00ff */
[----:B------:R-:W-:Y:S02]  /*5560*/  UISETP.NE.AND UP1, UPT, UR43, 0x1, UPT ;  /* 0x000000012b00788c */ /* 0x000fe4000bf25270 */
[----:B------:R-:W-:Y:S01]  /*5570*/  UISETP.NE.AND UP2, UPT, UR42, 0x1, UPT ;  /* 0x000000012a00788c */ /* 0x000fe2000bf45270 */
[----:B------:R-:W-:Y:S02]  /*5580*/  UMOV UR4, UR5 ;  /* 0x0000000500047c82 */ /* 0x000fe40008000000 */
[----:B--2---:R-:W-:Y:S03]  /*5590*/  USHF.R.U32.HI UR5, URZ, UR12, UR4 ;  /* 0x0000000cff057299 */ /* 0x004fe60008011604 */
[----:B------:R-:W-:Y:S02]  /*55a0*/  UMOV UR4, UR7 ;  /* 0x0000000700047c82 */ /* 0x000fe40008000000 */
[----:B------:R-:W-:Y:S02]  /*55b0*/  USHF.R.U32.HI UR7, URZ, UR53, UR4 ;  /* 0x00000035ff077299 */ /* 0x000fe40008011604 */
[----:B------:R-:W-:Y:S02]  /*55c0*/  USEL UR4, UR56, UR5, !UP0 ;  /* 0x0000000538047287 */ /* 0x000fe4000c000000 */
[----:B------:R-:W-:Y:S01]  /*55d0*/  USEL UR7, UR57, UR7, !UP1 ;  /* 0x0000000739077287 */ /* 0x000fe2000c800000 */
[----:B------:R-:W-:Y:S01]  /*55e0*/  UMOV UR5, UR9 ;  /* 0x0000000900057c82 */ /* 0x000fe20008000000 */
[----:B------:R-:W-:Y:S02]  /*55f0*/  UIMAD.WIDE.U32 UR8, UR4, UR40, URZ ;  /* 0x00000028040872a5 */ /* 0x000fe4000f8e00ff */
[----:B------:R-:W-:Y:S03]  /*5600*/  USHF.R.U32.HI UR6, URZ, UR12, UR5 ;  /* 0x0000000cff067299 */ /* 0x000fe60008011605 */
[----:B------:R-:W-:Y:S01]  /*5610*/  UMOV UR5, UR11 ;  /* 0x0000000b00057c82 */ /* 0x000fe20008000000 */
[----:B------:R-:W-:Y:S02]  /*5620*/  UIMAD.WIDE.U32 UR10, UR7, UR40, URZ ;  /* 0x00000028070a72a5 */ /* 0x000fe4000f8e00ff */
[----:B------:R-:W-:Y:S02]  /*5630*/  USHF.R.U32.HI UR12, URZ, UR53, UR5 ;  /* 0x00000035ff0c7299 */ /* 0x000fe40008011605 */
[----:B------:R-:W-:Y:S01]  /*5640*/  USEL UR6, UR37, UR6, !UP0 ;  /* 0x0000000625067287 */ /* 0x000fe2000c000000 */
[----:B------:R-:W-:Y:S02]  /*5650*/  UMOV UR5, UR9 ;  /* 0x0000000900057c82 */ /* 0x000fe40008000000 */
[----:B------:R-:W-:Y:S01]  /*5660*/  UMOV UR10, UR11 ;  /* 0x0000000b000a7c82 */ /* 0x000fe20008000000 */
[----:B------:R-:W-:Y:S02]  /*5670*/  @UP2 USHF.R.U32.HI UR4, URZ, UR41, UR5 ;  /* 0x00000029ff042299 */ /* 0x000fe40008011605 */
[----:B------:R-:W-:Y:S02]  /*5680*/  @UP2 USHF.R.U32.HI UR7, URZ, UR41, UR10 ;  /* 0x00000029ff072299 */ /* 0x000fe4000801160a */
[----:B------:R-:W-:Y:S02]  /*5690*/  UIMAD UR4, UR42, UR4, URZ ;  /* 0x000000042a0472a4 */ /* 0x000fe4000f8e02ff */
        /* <DEDUP_REMOVED lines=8> */
[----:B------:R-:W-:Y:S02]  /*5720*/  USEL UR11, UR6, UR4, !UP2 ;  /* 0x00000004060b7287 */ /* 0x000fe4000d000000 */
[----:B------:R-:W-:Y:S02]  /*5730*/  UIADD3 UR8, UPT, UPT, -UR5, URZ, URZ ;  /* 0x000000ff05087290 */ /* 0x000fe4000fffe1ff */
[----:B------:R-:W-:Y:S01]  /*5740*/  UIADD3 UR10, UPT, UPT, -UR11, URZ, URZ ;  /* 0x000000ff0b0a7290 */ /* 0x000fe2000fffe1ff */
[----:B------:R-:W-:Y:S01]  /*5750*/  @!UP0 UMOV UR4, UR9 ;  /* 0x0000000900048c82 */ /* 0x000fe20008000000 */
[----:B------:R-:W-:Y:S02]  /*5760*/  UIADD3 UR9, UPT, UPT, -UR6, URZ, URZ ;  /* 0x000000ff06097290 */ /* 0x000fe4000fffe1ff */
[----:B------:R-:W-:Y:S02]  /*5770*/  @!UP0 USHF.R.U32.HI UR4, URZ, UR41, UR4 ;  /* 0x00000029ff048299 */ /* 0x000fe40008011604 */
[----:B------:R-:W-:Y:S02]  /*5780*/  UIMAD UR10, UR42, UR10, UR6 ;  /* 0x0000000a2a0a72a4 */ /* 0x000fe4000f8e0206 */
[----:B------:R-:W-:Y:S04]  /*5790*/  @!UP0 USEL UR4, UR5, UR4, !UP2 ;  /* 0x0000000405048287 */ /* 0x000fe8000d000000 */
[----:B------:R-:W-:Y:S02]  /*57a0*/  @!UP0 UIMAD UR10, UR7, UR10, UR4 ;  /* 0x0000000a070a82a4 */ /* 0x000fe4000f8e0204 */
[----:B------:R-:W-:Y:S02]  /*57b0*/  @!UP0 UIADD3 UR11, UPT, UPT, UR11, -UR4, URZ ;  /* 0x800000040b0b8290 */ /* 0x000fe4000fffe0ff */
[----:B------:R-:W-:Y:S02]  /*57c0*/  UIMAD UR7, UR43, UR8, UR38 ;  /* 0x000000082b0772a4 */ /* 0x000fe4000f8e0226 */
[----:B------:R-:W-:Y:S02]  /*57d0*/  @!UP0 UIMAD UR6, UR11, UR42, UR5 ;  /* 0x0000002a0b0682a4 */ /* 0x000fe4000f8e0205 */
[----:B------:R-:W-:Y:S01]  /*57e0*/  UIMAD UR4, UR54, UR9, UR37 ;  /* 0x00000009360472a4 */ /* 0x000fe2000f8e0225 */
[----:B------:R-:W-:Y:S02]  /*57f0*/  @!UP0 UMOV UR5, UR10 ;  /* 0x0000000a00058c82 */ /* 0x000fe40008000000 */
[----:B------:R-:W-:Y:S02]  /*5800*/  UIMAD UR38, UR5, UR43, UR7 ;  /* 0x0000002b052672a4 */ /* 0x000fe4000f8e0207 */
[----:B------:R-:W-:Y:S11]  /*5810*/  UIMAD UR37, UR6, UR54, UR4 ;  /* 0x00000036062572a4 */ /* 0x000ff6000f8e0204 */
[----:B------:R-:W-:Y:S01]  /*5820*/  @!UPT UIADD3 URZ, UPT, UPT, URZ, URZ, URZ ;  /* 0x000000fffffff290 */ /* 0x000fe2000fffe0ff */
.L_x_91:
[----:B------:R-:W-:Y:S01]  /*5830*/  UISETP.NE.AND UP0, UPT, UR39, 0x1, UPT ;  /* 0x000000012700788c */ /* 0x000fe2000bf05270 */
[----:B------:R-:W-:Y:S01]  /*5840*/  IADD3 R89, PT, PT, R89, 0x1, RZ ;  /* 0x0000000159597810 */ /* 0x000fe20007ffe0ff */
[----:B------:R-:W-:Y:S02]  /*5850*/  UIADD3 UR11, UPT, UPT, UR44, 0x200, URZ ;  /* 0x000002002c0b7890 */ /* 0x000fe4000fffe0ff */
[----:B------:R-:W-:Y:S02]  /*5860*/  USHF.L.U32 UR50, UR16, 0x6, URZ ;  /* 0x0000000610327899 */ /* 0x000fe400080006ff */
[----:B------:R-:W-:Y:S05]  /*5870*/  USHF.L.U32 UR49, UR20, 0x8, URZ ;  /* 0x0000000814317899 */ /* 0x000fea00080006ff */
[----:B------:R-:W2:Y:S01]  /*5880*/  @!UP0 LDCU.128 UR12, c[0x0][0xb10] ;  /* 0x00016200ff0c87ac */ /* 0x000ea20008000c00 */
[----:B------:R-:W3:Y:S01]  /*5890*/  @!UP0 LDCU UR5, c[0x0][0xb0c] ;  /* 0x00016180ff0587ac */ /* 0x000ee20008000800 */
[----:B------:R-:W4:Y:S01]  /*58a0*/  @!UP0 LDCU UR10, c[0x0][0xb20] ;  /* 0x00016400ff0a87ac */ /* 0x000f220008000800 */
[----:B--2---:R-:W-:Y:S02]  /*58b0*/  UIMAD.WIDE.U32 UR8, UR38, UR12, URZ ;  /* 0x0000000c260872a5 */ /* 0x004fe4000f8e00ff */
[----:B------:R-:W-:Y:S02]  /*58c0*/  UIMAD.WIDE.U32 UR6, UR37, UR15, URZ ;  /* 0x0000000f250672a5 */ /* 0x000fe4000f8e00ff */
[----:B------:R-:W-:Y:S03]  /*58d0*/  @!UP0 UISETP.NE.AND UP1, UPT, UR14, 0x1, UPT ;  /* 0x000000010e00888c */ /* 0x000fe6000bf25270 */
[----:B------:R-:W-:Y:S01]  /*58e0*/  @!UP0 UMOV UR4, UR9 ;  /* 0x0000000900048c82 */ /* 0x000fe20008000000 */
[----:B---3--:R-:W-:Y:S02]  /*58f0*/  @!UP0 UISETP.NE.AND UP2, UPT, UR5, 0x1, UPT ;  /* 0x000000010500888c */ /* 0x008fe4000bf45270 */
[----:B------:R-:W-:Y:S01]  /*5900*/  @!UP0 USHF.R.U32.HI UR4, URZ, UR13, UR4 ;  /* 0x0000000dff048299 */ /* 0x000fe20008011604 */
[----:B------:R-:W-:Y:S02]  /*5910*/  @!UP0 UMOV UR6, UR7 ;  /* 0x0000000700068c82 */ /* 0x000fe40008000000 */
[----:B----4-:R-:W-:Y:S02]  /*5920*/  @!UP0 USHF.R.U32.HI UR6, URZ, UR10, UR6 ;  /* 0x0000000aff068299 */ /* 0x010fe40008011606 */
[----:B------:R-:W-:Y:S02]  /*5930*/  @!UP0 USEL UR7, UR38, UR4, !UP2 ;  /* 0x0000000426078287 */ /* 0x000fe4000d000000 */
[----:B------:R-:W-:Y:S04]  /*5940*/  @!UP0 USEL UR6, UR37, UR6, !UP1 ;  /* 0x0000000625068287 */ /* 0x000fe8000c800000 */
[----:B------:R-:W-:Y:S02]  /*5950*/  @!UP0 UIADD3 UR4, UPT, UPT, -UR7, UR6, URZ ;  /* 0x0000000607048290 */ /* 0x000fe4000fffe1ff */
[----:B------:R-:W-:Y:S02]  /*5960*/  @!UP0 UIADD3 UR6, UPT, UPT, UR7, -UR6, URZ ;  /* 0x8000000607068290 */ /* 0x000fe4000fffe0ff */
[----:B------:R-:W-:Y:S02]  /*5970*/  @!UP0 UIMAD UR38, UR4, UR5, UR38 ;  /* 0x00000005042682a4 */ /* 0x000fe4000f8e0226 */
[----:B------:R-:W-:Y:S02]  /*5980*/  @!UP0 UIMAD UR37, UR6, UR14, UR37 ;  /* 0x0000000e062582a4 */ /* 0x000fe4000f8e0225 */
[----:B------:R-:W-:Y:S09]  /*5990*/  ULOP3.LUT UP0, URZ, UR11, 0x1b0, URZ, 0xc0, !UPT ;  /* 0x000001b00bff7892 */ /* 0x000ff2000f80c0ff */
[----:B------:R-:W-:Y:S05]  /*59a0*/  BRA.U !UP0, `(.L_x_92) ;  /* 0x0000000108407547 */ /* 0x000fea000b800000 */
[----:B------:R-:W2:Y:S01]  /*59b0*/  LDCU.64 UR8, c[0x4][0x88] ;  /* 0x01001100ff0877ac */ /* 0x000ea20008000a00 */
[----:B------:R-:W-:Y:S01]  /*59c0*/  MOV R3, 0x0 ;  /* 0x0000000000037802 */ /* 0x000fe20000000f00 */
[----:B------:R-:W-:Y:S02]  /*59d0*/  HFMA2 R12, -RZ, RZ, 0, 5.9604644775390625e-08 ;  /* 0x00000001ff0c7431 */ /* 0x000fe400000001ff */
[----:B------:R-:W-:Y:S02]  /*59e0*/  IMAD.MOV.U32 R8, RZ, RZ, 0x70 ;  /* 0x00000070ff087424 */ /* 0x000fe400078e00ff */
[----:B------:R-:W-:Y:S01]  /*59f0*/  IMAD.MOV.U32 R13, RZ, RZ, RZ ;  /* 0x000000ffff0d7224 */ /* 0x000fe200078e00ff */
[----:B------:R-:W3:Y:S01]  /*5a00*/  LDCU.64 UR6, c[0x4][0x90] ;  /* 0x01001200ff0677ac */ /* 0x000ee20008000a00 */
[----:B------:R-:W4:Y:S01]  /*5a10*/  LDC.64 R2, c[0x4][R3] ;  /* 0x0100000003027b82 */ /* 0x000f220000000a00 */
[----:B------:R-:W1:Y:S01]  /*5a20*/  LDCU.64 UR4, c[0x4][0x8] ;  /* 0x01000100ff0477ac */ /* 0x000e620008000a00 */
[----:B--2---:R-:W-:Y:S01]  /*5a30*/  MOV R5, UR9 ;  /* 0x0000000900057c02 */ /* 0x004fe20008000f00 */
[----:B------:R-:W-:Y:S01]  /*5a40*/  IMAD.U32 R4, RZ, RZ, UR8 ;  /* 0x00000008ff047e24 */ /* 0x000fe2000f8e00ff */
[----:B---3--:R-:W-:Y:S01]  /*5a50*/  MOV R7, UR7 ;  /* 0x0000000700077c02 */ /* 0x008fe20008000f00 */
[----:B------:R-:W-:Y:S01]  /*5a60*/  IMAD.U32 R6, RZ, RZ, UR6 ;  /* 0x00000006ff067e24 */ /* 0x000fe2000f8e00ff */
[----:B-1----:R-:W-:Y:S01]  /*5a70*/  MOV R11, UR5 ;  /* 0x00000005000b7c02 */ /* 0x002fe20008000f00 */
[----:B------:R-:W-:Y:S02]  /*5a80*/  IMAD.U32 R10, RZ, RZ, UR4 ;  /* 0x00000004ff0a7e24 */ /* 0x000fe4000f8e00ff */
[----:B------:R-:W-:Y:S07]  /*5a90*/  LEPC R20, `(.L_x_92) ;  /* 0x000000001014794e */ /* 0x000fee0000000000 */
[----:B----45:R-:W-:Y:S05]  /*5aa0*/  CALL.ABS.NOINC R2 ;  /* 0x0000000002007343 */ /* 0x030fea0003c00000 */
.L_x_92:
[----:B------:R-:W-:Y:S01]  /*5ab0*/  LOP3.LUT P0, RZ, R96, 0x1b0, RZ, 0xc0, !PT ;  /* 0x000001b060ff7812 */ /* 0x000fe2000780c0ff */
[----:B------:R-:W-:Y:S11]  /*5ac0*/  BSSY.RECONVERGENT B6, `(.L_x_93) ;  /* 0x0000013000067945 */ /* 0x000ff60003800200 */
[----:B------:R-:W-:Y:S01]  /*5ad0*/  @!UPT UIADD3 URZ, UPT, UPT, URZ, URZ, URZ ;  /* 0x000000fffffff290 */ /* 0x000fe2000fffe0ff */
[----:B------:R-:W-:Y:S05]  /*5ae0*/  @!P0 BRA `(.L_x_94) ;  /* 0x0000000000408947 */ /* 0x000fea0003800000 */
        /* <DEDUP_REMOVED lines=16> */
.L_x_94:
[----:B------:R-:W-:Y:S05]  /*5bf0*/  BSYNC.RECONVERGENT B6 ;  /* 0x0000000000067941 */ /* 0x000fea0003800200 */
.L_x_93:
[----:B------:R-:W-:Y:S01]  /*5c00*/  R2UR UR4, R88 ;  /* 0x00000000580472ca */ /* 0x000fe200000e0000 */
[----:B------:R-:W-:Y:S01]  /*5c10*/  UISETP.NE.U32.AND UP0, UPT, UR60, URZ, UPT ;  /* 0x000000ff3c00728c */ /* 0x000fe2000bf05070 */
[----:B------:R-:W-:Y:S02]  /*5c20*/  ISETP.NE.U32.AND P4, PT, R82, RZ, PT ;  /* 0x000000ff5200720c */ /* 0x000fe40003f85070 */
[----:B------:R-:W-:Y:S01]  /*5c30*/  ISETP.NE.U32.AND P2, PT, RZ, UR46, PT ;  /* 0x0000002eff007c0c */ /* 0x000fe2000bf45070 */
[----:B------:R-:W-:Y:S01]  /*5c40*/  UISETP.NE.AND.EX UP1, UPT, UR61, URZ, UPT, UP0 ;  /* 0x000000ff3d00728c */ /* 0x000fe2000bf25300 */
[----:B------:R-:W-:Y:S01]  /*5c50*/  ISETP.NE.AND.EX P4, PT, R83, RZ, PT, P4 ;  /* 0x000000ff5300720c */ /* 0x000fe20003f85340 */
[----:B------:R-:W-:Y:S01]  /*5c60*/  UPLOP3.LUT UP0, UPT, UPT, UPT, UPT, 0x40, 0x4 ;  /* 0x000000000004789c */ /* 0x000fe20003f0e870 */
[----:B------:R-:W-:Y:S05]  /*5c70*/  ISETP.NE.AND.EX P2, PT, RZ, UR47, PT, P2 ;  /* 0x0000002fff007c0c */ /* 0x000fea000bf45320 */
[----:B------:R-:W-:Y:S06]  /*5c80*/  UISETP.NE.AND UP2, UPT, UR4, URZ, UPT ;  /* 0x000000ff0400728c */ /* 0x000fec000bf45270 */
[----:B------:R-:W-:Y:S05]  /*5c90*/  PLOP3.LUT P1, PT, PT, PT, UP2, 0x80, 0x8 ;  /* 0x000000000008781c */ /* 0x000fea0003f2f028 */
[----:B------:R-:W-:Y:S06]  /*5ca0*/  @UP2 UPLOP3.LUT UP0, UPT, UPT, UPT, UP1, 0x80, 0x8 ;  /* 0x000000000008289c */ /* 0x000fec0003f0f010 */
[----:B------:R-:W-:Y:S01]  /*5cb0*/  PLOP3.LUT P0, PT, PT, PT, UP0, 0x80, 0x8 ;  /* 0x000000000008781c */ /* 0x000fe20003f0f008 */
[----:B------:R-:W-:Y:S01]  /*5cc0*/  @!UPT UIADD3 URZ, UPT, UPT, URZ, URZ, URZ ;  /* 0x000000fffffff290 */ /* 0x000fe2000fffe0ff */
[----:B------:R-:W-:Y:S11]  /*5cd0*/  BRA.U !UP1, `(.L_x_95) ;  /* 0x00000001093c7547 */ /* 0x000ff6000b800000 */
[----:B------:R-:W-:Y:S01]  /*5ce0*/  UISETP.NE.U32.AND UP0, UPT, UR46, URZ, UPT ;  /* 0x000000ff2e00728c */ /* 0x000fe2000bf05070 */
[----:B-1----:R-:W-:Y:S01]  /*5cf0*/  HFMA2 R0, -RZ, RZ, 0, 5.9604644775390625e-08 ;  /* 0x00000001ff007431 */ /* 0x002fe200000001ff */
[----:B------:R-:W1:Y:S01]  /*5d00*/  LDCU.64 UR8, c[0x0][0x358] ;  /* 0x00006b00ff0877ac */ /* 0x000e620008000a00 */
[----:B------:R-:W-:Y:S01]  /*5d10*/  IMAD.MOV.U32 R85, RZ, RZ, 0x1 ;  /* 0x00000001ff557424 */ /* 0x000fe200078e00ff */
[----:B------:R-:W-:Y:S06]  /*5d20*/  UISETP.NE.AND.EX UP0, UPT, UR47, URZ, UPT, UP0 ;  /* 0x000000ff2f00728c */ /* 0x000fec000bf05300 */
[----:B------:R-:W-:Y:S05]  /*5d30*/  PLOP3.LUT P3, PT, PT, PT, UP0, 0x80, 0x8 ;  /* 0x000000000008781c */ /* 0x000fea0003f6f008 */
[----:B------:R-:W2:Y:S01]  /*5d40*/  @UP0 LDCU.64 UR4, c[0x0][0x888] ;  /* 0x00011100ff0407ac */ /* 0x000ea20008000a00 */
[----:B------:R-:W-:Y:S07]  /*5d50*/  @UP0 UIMAD UR6, UR36, UR60, URZ ;  /* 0x0000003c240602a4 */ /* 0x000fee000f8e02ff */
[----:B------:R-:W-:Y:S01]  /*5d60*/  @!P3 PRMT R85, R0, 0x7610, R85 ;  /* 0x000076100055b816 */ /* 0x000fe20000000055 */
[----:B--2---:R-:W-:Y:S06]  /*5d70*/  @UP0 UIMAD.WIDE UR4, UR6, 0x4, UR4 ;  /* 0x00000004060408a5 */ /* 0x004fec000f8e0204 */
[----:B------:R-:W-:Y:S01]  /*5d80*/  IMAD.U32 R2, RZ, RZ, UR4 ;  /* 0x00000004ff027e24 */ /* 0x000fe2000f8e00ff */
[----:B------:R-:W-:Y:S04]  /*5d90*/  MOV R3, UR5 ;  /* 0x0000000500037c02 */ /* 0x000fe80008000f00 */
[----:B------:R-:W2:Y:S01]  /*5da0*/  @!UP0 LDCU UR4, c[0x0][0x880] ;  /* 0x00011000ff0487ac */ /* 0x000ea20008000800 */
[----:B-1---5:R3:W5:Y:S02]  /*5db0*/  @P3 LDG.E R41, desc[UR8][R2.64] ;  /* 0x0000000802293981 */ /* 0x022764000c1e1900 */
[----:B--23--:R-:W-:Y:S02]  /*5dc0*/  @!P3 IMAD.U32 R41, RZ, RZ, UR4 ;  /* 0x00000004ff29be24 */ /* 0x00cfe4000f8e00ff */
.L_x_95:
[----:B------:R-:W-:Y:S05]  /*5dd0*/  @!P4 BRA `(.L_x_96) ;  /* 0x000000000024c947 */ /* 0x000fea0003800000 */
[----:B------:R-:W-:Y:S01]  /*5de0*/  ISETP.NE.U32.AND P3, PT, R80, RZ, PT ;  /* 0x000000ff5000720c */ /* 0x000fe20003f65070 */
[----:B------:R-:W2:Y:S03]  /*5df0*/  LDCU.64 UR4, c[0x0][0x358] ;  /* 0x00006b00ff0477ac */ /* 0x000ea60008000a00 */
[----:B------:R-:W-:Y:S11]  /*5e00*/  ISETP.NE.AND.EX P3, PT, R81, RZ, PT, P3 ;  /* 0x000000ff5100720c */ /* 0x000ff60003f65330 */
[----:B------:R-:W-:Y:S02]  /*5e10*/  @!UPT UIADD3 URZ, UPT, UPT, URZ, URZ, URZ ;  /* 0x000000fffffff290 */ /* 0x000fe4000fffe0ff */
[----:B------:R-:W3:Y:S01]  /*5e20*/  @P3 LDC.64 R2, c[0x0][0x8a8] ;  /* 0x00022a00ff023b82 */ /* 0x000ee20000000a00 */
[----:B-1----:R-:W-:Y:S04]  /*5e30*/  @P3 IMAD R0, R82, UR36, RZ ;  /* 0x0000002452003c24 */ /* 0x002fe8000f8e02ff */
[----:B---3--:R-:W-:Y:S05]  /*5e40*/  @P3 IMAD.WIDE R2, R0, 0x4, R2 ;  /* 0x0000000400023825 */ /* 0x008fea00078e0202 */
[----:B--2--5:R2:W5:Y:S02]  /*5e50*/  @P3 LDG.E R38, desc[UR4][R2.64] ;  /* 0x0000000402263981 */ /* 0x024564000c1e1900 */
[----:B--2---:R-:W3:Y:S02]  /*5e60*/  @!P3 LDC R38, c[0x0][0x8a0] ;  /* 0x00022800ff26bb82 */ /* 0x004ee40000000800 */
.L_x_96:
[----:B-----5:R-:W-:Y:S01]  /*5e70*/  FSETP.NEU.AND P4, PT, R41, RZ, PT ;  /* 0x000000ff2900720b */ /* 0x020fe20003f8d000 */
[----:B------:R-:W-:Y:S01]  /*5e80*/  BSSY B1, `(.L_x_97) ;  /* 0x0000042000017945 */ /* 0x000fe20003800000 */
[----:B------:R-:W-:Y:S01]  /*5e90*/  SEL R6, RZ, 0xffffffff, P2 ;  /* 0xffffffffff067807 */ /* 0x000fe20001000000 */
[----:B------:R-:W-:Y:S01]  /*5ea0*/  IMAD.MOV.U32 R100, RZ, RZ, 0x1 ;  /* 0x00000001ff647424 */ /* 0x000fe200078e00ff */
[----:B------:R-:W-:Y:S02]  /*5eb0*/  LOP3.LUT P3, RZ, R85, 0xff, RZ, 0xc0, !PT ;  /* 0x000000ff55ff7812 */ /* 0x000fe4000786c0ff */
[----:B------:R-:W-:Y:S02]  /*5ec0*/  CS2R R78, SRZ ;  /* 0x00000000004e7805 */ /* 0x000fe4000001ff00 */
[----:B------:R-:W-:Y:S02]  /*5ed0*/  @P1 SEL R3, RZ, 0xffffffff, P4 ;  /* 0xffffffffff031807 */ /* 0x000fe40002000000 */
[----:B------:R-:W-:Y:S02]  /*5ee0*/  CS2R R76, SRZ ;  /* 0x00000000004c7805 */ /* 0x000fe4000001ff00 */
[----:B------:R-:W-:Y:S02]  /*5ef0*/  LEA R2, R93, UR44, 0x3 ;  /* 0x0000002c5d027c11 */ /* 0x000fe4000f8e18ff */
[----:B------:R-:W-:Y:S02]  /*5f00*/  CS2R R74, SRZ ;  /* 0x00000000004a7805 */ /* 0x000fe4000001ff00 */
[----:B------:R-:W-:Y:S02]  /*5f10*/  @P0 SEL R3, R6, R3, !P3 ;  /* 0x0000000306030207 */ /* 0x000fe40005800000 */
[----:B------:R-:W-:Y:S02]  /*5f20*/  CS2R R72, SRZ ;  /* 0x0000000000487805 */ /* 0x000fe4000001ff00 */
[----:B------:R-:W-:Y:S02]  /*5f30*/  LEA R71, R36, UR44, 0x3 ;  /* 0x0000002c24477c11 */ /* 0x000fe4000f8e18ff */
[----:B------:R-:W-:Y:S02]  /*5f40*/  @P1 LOP3.LUT R3, R3, 0x1, RZ, 0xc0, !PT ;  /* 0x0000000103031812 */ /* 0x000fe400078ec0ff */
[----:B------:R-:W-:Y:S02]  /*5f50*/  SHF.L.U32 R4, R94, 0x1f, RZ ;  /* 0x0000001f5e047819 */ /* 0x000fe400000006ff */
[----:B------:R-:W-:Y:S02]  /*5f60*/  ISETP.NE.U32.OR P6, PT, R3, 0x1, !P1 ;  /* 0x000000010300780c */ /* 0x000fe40004fc5470 */
[----:B------:R-:W-:Y:S02]  /*5f70*/  PLOP3.LUT P2, PT, PT, PT, UP1, 0x80, 0x8 ;  /* 0x000000000008781c */ /* 0x000fe40003f4f018 */
[----:B------:R-:W-:Y:S02]  /*5f80*/  LEA.HI R39, R36, R36, RZ, 0x1 ;  /* 0x0000002424277211 */ /* 0x000fe400078f08ff */
[----:B------:R-:W-:Y:S02]  /*5f90*/  SEL R3, RZ, 0xffffffff, P4 ;  /* 0xffffffffff037807 */ /* 0x000fe40002000000 */
[----:B------:R-:W-:Y:S01]  /*5fa0*/  P2R R102, PR, RZ, 0x40 ;  /* 0x00000040ff667803 */ /* 0x000fe20000000000 */
[C---:B-1----:R-:W-:Y:S01]  /*5fb0*/  IMAD.SHL.U32 R0, R39.reuse, 0x80, RZ ;  /* 0x0000008027007824 */ /* 0x042fe200078e00ff */
[----:B------:R-:W-:Y:S03]  /*5fc0*/  LOP3.LUT R39, R39, 0xffe, RZ, 0xc0, !PT ;  /* 0x00000ffe27277812 */ /* 0x000fe600078ec0ff */
[----:B------:R-:W-:Y:S02]  /*5fd0*/  @P6 SHF.L.U32 R5, R91, 0x1f, RZ ;  /* 0x0000001f5b056819 */ /* 0x000fe400000006ff */
[----:B------:R-:W-:Y:S01]  /*5fe0*/  @P2 SEL R3, R6, R3, !P3 ;  /* 0x0000000306032207 */ /* 0x000fe20005800000 */
[----:B------:R-:W-:Y:S01]  /*5ff0*/  IMAD.IADD R39, R36, 0x1, -R39 ;  /* 0x0000000124277824 */ /* 0x000fe200078e0a27 */
[----:B------:R-:W1:Y:S01]  /*6000*/  @P6 SYNCS.PHASECHK.TRANS64.TRYWAIT P1, [R2+URZ+0x40], R5 ;  /* 0x00004005020065a7 */ /* 0x000e6200080211ff */
[----:B------:R-:W-:Y:S02]  /*6010*/  LOP3.LUT R0, R0, 0xffffff00, RZ, 0xc0, !PT ;  /* 0xffffff0000007812 */ /* 0x000fe400078ec0ff */
[----:B------:R-:W-:Y:S03]  /*6020*/  LOP3.LUT R3, R3, 0x1, RZ, 0xc0, !PT ;  /* 0x0000000103037812 */ /* 0x000fe600078ec0ff */
[----:B------:R-:W-:Y:S01]  /*6030*/  IMAD.IADD R0, R37, 0x1, R0 ;  /* 0x0000000125007824 */ /* 0x000fe200078e0200 */
[----:B------:R-:W-:Y:S03]  /*6040*/  ISETP.NE.U32.AND P5, PT, R3, 0x1, PT ;  /* 0x000000010300780c */ /* 0x000fe60003fa5070 */
[----:B------:R-:W-:Y:S01]  /*6050*/  IMAD R39, R39, 0x100000, R0 ;  /* 0x0010000027277824 */ /* 0x000fe200078e0200 */
[----:B------:R-:W-:Y:S01]  /*6060*/  P2R R101, PR, RZ, 0x20 ;  /* 0x00000020ff657803 */ /* 0x000fe20000000000 */
[----:B------:R2:W4:Y:S01]  /*6070*/  SYNCS.PHASECHK.TRANS64.TRYWAIT P0, [R71+URZ+0xb0], R4 ;  /* 0x0000b004470075a7 */ /* 0x00052200080011ff */
[----:B-1----:R-:W-:Y:S01]  /*6080*/  @P6 SEL R100, RZ, 0x1, !P1 ;  /* 0x00000001ff646807 */ /* 0x002fe20004800000 */
[----:B--2---:R-:W-:Y:S06]  /*6090*/  @!P6 BRA `(.L_x_98) ;  /* 0x000000000080e947 */ /* 0x004fec0003800000 */
[----:B------:R-:W-:Y:S01]  /*60a0*/  @P5 IMAD R6, R93, 0x1000, R84 ;  /* 0x000010005d065824 */ /* 0x000fe200078e0254 */
[----:B------:R-:W1:Y:S01]  /*60b0*/  S2R R0, SR_CgaCtaId ;  /* 0x0000000000007919 */ /* 0x000e620000008800 */
[----:B------:R-:W-:Y:S01]  /*60c0*/  ISETP.NE.AND P1, PT, R100, RZ, PT ;  /* 0x000000ff6400720c */ /* 0x000fe20003f25270 */
[----:B------:R-:W-:Y:S01]  /*60d0*/  BSSY B0, `(.L_x_99) ;  /* 0x000000b000007945 */ /* 0x000fe20003800000 */
[----:B------:R-:W-:Y:S01]  /*60e0*/  @P5 VIADD R5, R6, UR44 ;  /* 0x0000002c06055c36 */ /* 0x000fe20008000000 */
[----:B------:R-:W-:Y:S02]  /*60f0*/  CS2R R74, SRZ ;  /* 0x00000000004a7805 */ /* 0x000fe4000001ff00 */
[----:B------:R-:W-:Y:S02]  /*6100*/  CS2R R72, SRZ ;  /* 0x0000000000487805 */ /* 0x000fe4000001ff00 */
[----:B------:R-:W-:Y:S01]  /*6110*/  CS2R R78, SRZ ;  /* 0x00000000004e7805 */ /* 0x000fe2000001ff00 */
[----:B------:R-:W-:Y:S01]  /*6120*/  @P5 IMAD R5, R95, -0x10, R5 ;  /* 0xfffffff05f055824 */ /* 0x000fe200078e0205 */
[----:B------:R-:W-:Y:S04]  /*6130*/  CS2R R76, SRZ ;  /* 0x00000000004c7805 */ /* 0x000fe8000001ff00 */
[----:B------:R-:W-:Y:S05]  /*6140*/  @P1 BRA `(.L_x_100) ;  /* 0x00000000000c1947 */ /* 0x000fea0003800000 */
[----:B------:R-:W-:Y:S04]  /*6150*/  SHF.L.U32 R3, R91, 0x1f, RZ ;  /* 0x0000001f5b037819 */ /* 0x000fe800000006ff */
[----:B------:R-:W2:Y:S02]  /*6160*/  SYNCS.PHASECHK.TRANS64.TRYWAIT P1, [R2+URZ+0x40], R3 ;  /* 0x00004003020075a7 */ /* 0x000ea400080211ff */
[----:B--2---:R-:W-:Y:S05]  /*6170*/  @!P1 BRA `(.L_x_101) ;  /* 0x0000004000089947 */ /* 0x004fea0003800000 */
.L_x_100:
[----:B------:R-:W-:Y:S05]  /*6180*/  BSYNC B0 ;  /* 0x0000000000007941 */ /* 0x000fea0003800000 */
.L_x_99:
[----:B------:R-:W-:Y:S01]  /*6190*/  ISETP.NE.AND P1, PT, R101, RZ, PT ;  /* 0x000000ff6500720c */ /* 0x000fe20003f25270 */
[----:B--2---:R-:W-:Y:S02]  /*61a0*/  VIADD R3, R2, 0x60 ;  /* 0x0000006002037836 */ /* 0x004fe40000000000 */
[----:B------:R-:W-:Y:S03]  /*61b0*/  VIADD R93, R93, 0x1 ;  /* 0x000000015d5d7836 */ /* 0x000fe60000000000 */
[----:B-1----:R-:W-:Y:S07]  /*61c0*/  PRMT R0, R0, 0x654, R3 ;  /* 0x0000065400007816 */ /* 0x002fee0000000003 */
[----:B------:R1:W2:Y:S04]  /*61d0*/  @P1 LDS.128 R72, [R6+UR44+0x200] ;  /* 0x0002002c06481984 */ /* 0x0002a80008000c00 */
[----:B------:R1:W1:Y:S01]  /*61e0*/  @P1 LDS.128 R76, [R5+0x210] ;  /* 0x00021000054c1984 */ /* 0x0002620000000c00 */
[C---:B------:R-:W-:Y:S01]  /*61f0*/  ISETP.NE.AND P1, PT, R93.reuse, 0x4, PT ;  /* 0x000000045d00780c */ /* 0x040fe20003f25270 */
[----:B------:R-:W-:Y:S01]  /*6200*/  @!PT LDS RZ, [RZ] ;  /* 0x00000000fffff984 */ /* 0x000fe20000000800 */
[----:B------:R-:W-:Y:S01]  /*6210*/  @!PT LDS RZ, [RZ] ;  /* 0x00000000fffff984 */ /* 0x000fe20000000800 */
[----:B------:R-:W-:Y:S01]  /*6220*/  @!PT LDS RZ, [RZ] ;  /* 0x00000000fffff984 */ /* 0x000fe20000000800 */
[----:B------:R-:W-:Y:S01]  /*6230*/  @!PT LDS RZ, [RZ] ;  /* 0x00000000fffff984 */ /* 0x000fe20000000800 */
[----:B------:R5:W-:Y:S06]  /*6240*/  MEMBAR.ALL.CTA ;  /* 0x0000000000007992 */ /* 0x000bec0000008000 */
[----:B-----5:R-:W5:Y:S01]  /*6250*/  FENCE.VIEW.ASYNC.S ;  /* 0x00000000000073c6 */ /* 0x020f620000000000 */
[----:B------:R-:W-:Y:S01]  /*6260*/  SEL R93, R93, RZ, P1 ;  /* 0x000000ff5d5d7207 */ /* 0x000fe20000800000 */
[----:B-----5:R5:W-:Y:S02]  /*6270*/  SYNCS.ARRIVE.TRANS64.RED.A1T0 RZ, [R0+URZ], RZ ;  /* 0x000000ff00ff79a7 */ /* 0x020be400081004ff */
[----:B-----5:R-:W-:Y:S04]  /*6280*/  SEL R0, RZ, 0x1, P1 ;  /* 0x00000001ff007807 */ /* 0x020fe80000800000 */
[----:B--2---:R-:W-:Y:S02]  /*6290*/  LOP3.LUT R91, R91, R0, RZ, 0x3c, !PT ;  /* 0x000000005b5b7212 */ /* 0x004fe400078e3cff */
.L_x_98:
[----:B------:R-:W-:Y:S05]  /*62a0*/  BSYNC B1 ;  /* 0x0000000000017941 */ /* 0x000fea0003800000 */
.L_x_97:
[----:B------:R-:W-:Y:S04]  /*62b0*/  SHF.R.U32.HI R3, RZ, 0x15, R39 ;  /* 0x00000015ff037819 */ /* 0x000fe80000011627 */
[----:B------:R-:W-:Y:S01]  /*62c0*/  LOP3.LUT P1, RZ, R3, 0x3, R86, 0x48, !PT ;  /* 0x0000000303ff7812 */ /* 0x000fe20007824856 */
[----:B------:R-:W-:Y:S01]  /*62d0*/  @!UPT UIADD3 URZ, UPT, UPT, URZ, URZ, URZ ;  /* 0x000000fffffff290 */ /* 0x000fe2000fffe0ff */
[----:B----4-:R-:W-:Y:S11]  /*62e0*/  @P0 BRA `(.L_x_102) ;  /* 0x0000000000080947 */ /* 0x010ff60003800000 */
[----:B------:R-:W2:Y:S02]  /*62f0*/  SYNCS.PHASECHK.TRANS64.TRYWAIT P0, [R71+URZ+0xb0], R4 ;  /* 0x0000b004470075a7 */ /* 0x000ea400080011ff */
[----:B--2---:R-:W-:Y:S05]  /*6300*/  @!P0 BRA `(.L_x_103) ;  /* 0x0000003c00b88947 */ /* 0x004fea0003800000 */
.L_x_102:
[----:B------:R-:W-:Y:S05]  /*6310*/  @!P1 BRA `(.L_x_104) ;  /* 0x0000000000409947 */ /* 0x000fea0003800000 */
[----:B------:R-:W1:Y:S01]  /*6320*/  LDCU.64 UR8, c[0x4][0x78] ;  /* 0x01000f00ff0877ac */ /* 0x000e620008000a00 */
[----:B------:R-:W-:Y:S01]  /*6330*/  MOV R3, 0x0 ;  /* 0x0000000000037802 */ /* 0x000fe20000000f00 */
[----:B------:R-:W-:Y:S02]  /*6340*/  HFMA2 R12, -RZ, RZ, 0, 5.9604644775390625e-08 ;  /* 0x00000001ff0c7431 */ /* 0x000fe400000001ff */
[----:B------:R-:W-:Y:S02]  /*6350*/  IMAD.MOV.U32 R8, RZ, RZ, 0x192 ;  /* 0x00000192ff087424 */ /* 0x000fe400078e00ff */
[----:B------:R-:W-:Y:S01]  /*6360*/  IMAD.MOV.U32 R13, RZ, RZ, RZ ;  /* 0x000000ffff0d7224 */ /* 0x000fe200078e00ff */
[----:B------:R-:W4:Y:S01]  /*6370*/  LDCU.64 UR6, c[0x4][0x80] ;  /* 0x01001000ff0677ac */ /* 0x000f220008000a00 */
[----:B------:R-:W3:Y:S01]  /*6380*/  LDC.64 R2, c[0x4][R3] ;  /* 0x0100000003027b82 */ /* 0x000ee20000000a00 */
[----:B------:R-:W5:Y:S01]  /*6390*/  LDCU.64 UR4, c[0x4][0x18] ;  /* 0x01000300ff0477ac */ /* 0x000f620008000a00 */
[----:B-1----:R-:W-:Y:S01]  /*63a0*/  MOV R5, UR9 ;  /* 0x0000000900057c02 */ /* 0x002fe20008000f00 */
[----:B--2---:R-:W-:Y:S01]  /*63b0*/  IMAD.U32 R4, RZ, RZ, UR8 ;  /* 0x00000008ff047e24 */ /* 0x004fe2000f8e00ff */
[----:B----4-:R-:W-:Y:S01]  /*63c0*/  MOV R7, UR7 ;  /* 0x0000000700077c02 */ /* 0x010fe20008000f00 */
[----:B------:R-:W-:Y:S01]  /*63d0*/  IMAD.U32 R6, RZ, RZ, UR6 ;  /* 0x00000006ff067e24 */ /* 0x000fe2000f8e00ff */
[----:B-----5:R-:W-:Y:S01]  /*63e0*/  MOV R11, UR5 ;  /* 0x00000005000b7c02 */ /* 0x020fe20008000f00 */
[----:B------:R-:W-:Y:S02]  /*63f0*/  IMAD.U32 R10, RZ, RZ, UR4 ;  /* 0x00000004ff0a7e24 */ /* 0x000fe4000f8e00ff */
[----:B------:R-:W-:Y:S07]  /*6400*/  LEPC R20, `(.L_x_104) ;  /* 0x000000001014794e */ /* 0x000fee0000000000 */
[----:B---3--:R-:W-:Y:S05]  /*6410*/  CALL.ABS.NOINC R2 ;  /* 0x0000000002007343 */ /* 0x008fea0003c00000 */
.L_x_104:
[-C--:B------:R-:W-:Y:S01]  /*6420*/  F2FP.F16.E4M3.UNPACK_B R42, R72.reuse ;  /* 0x00000048ff2a723e */ /* 0x080fe200020006ff */
[----:B------:R-:W-:Y:S05]  /*6430*/  WARPSYNC.ALL ;  /* 0x0000000000007948 */ /* 0x000fea0003800000 */
[----:B------:R-:W-:Y:S01]  /*6440*/  R2UR UR4, R39 ;  /* 0x00000000270472ca */ /* 0x000fe200000e0000 */
[--C-:B------:R-:W-:Y:S01]  /*6450*/  HADD2.F32 R40, -RZ, R42.reuse.H0_H0 ;  /* 0x2000002aff287230 */ /* 0x100fe20000004100 */
[----:B------:R-:W-:Y:S01]  /*6460*/  F2FP.F16.E4M3.UNPACK_B R43, R72.H1 ;  /* 0x00000048ff2b723e */ /* 0x000fe200030006ff */
[----:B------:R-:W-:Y:S01]  /*6470*/  HADD2.F32 R42, -RZ, R42.H1_H1 ;  /* 0x3000002aff2a7230 */ /* 0x000fe20000004100 */
[-C--:B------:R-:W-:Y:S01]  /*6480*/  F2FP.F16.E4M3.UNPACK_B R45, R73.reuse ;  /* 0x00000049ff2d723e */ /* 0x080fe200020006ff */
[----:B------:R-:W-:Y:S01]  /*6490*/  BSSY.RECONVERGENT B0, `(.L_x_105) ;  /* 0x0000099000007945 */ /* 0x000fe20003800200 */
[----:B------:R-:W-:Y:S01]  /*64a0*/  F2FP.F16.E4M3.UNPACK_B R47, R73.H1 ;  /* 0x00000049ff2f723e */ /* 0x000fe200030006ff */
[--C-:B------:R-:W-:Y:S01]  /*64b0*/  HADD2.F32 R44, -RZ, R43.reuse.H0_H0 ;  /* 0x2000002bff2c7230 */ /* 0x100fe20000004100 */
[-C--:B------:R-:W-:Y:S01]  /*64c0*/  F2FP.F16.E4M3.UNPACK_B R49, R74.reuse ;  /* 0x0000004aff31723e */ /* 0x080fe200020006ff */
[----:B------:R-:W-:Y:S01]  /*64d0*/  HADD2.F32 R46, -RZ, R43.H1_H1 ;  /* 0x3000002bff2e7230 */ /* 0x000fe20000004100 */
[----:B------:R-:W-:Y:S01]  /*64e0*/  F2FP.F16.E4M3.UNPACK_B R51, R74.H1 ;  /* 0x0000004aff33723e */ /* 0x000fe200030006ff */
[--C-:B------:R-:W-:Y:S01]  /*64f0*/  HADD2.F32 R43, -RZ, R45.reuse.H0_H0 ;  /* 0x2000002dff2b7230 */ /* 0x100fe20000004100 */
[-C--:B------:R-:W-:Y:S01]  /*6500*/  F2FP.F16.E4M3.UNPACK_B R53, R75.reuse ;  /* 0x0000004bff35723e */ /* 0x080fe200020006ff */
[----:B-12---:R-:W-:Y:S01]  /*6510*/  LDTM.16dp32bit_t0_t15.x32 R4, tmem[UR4] ;  /* 0x00000004000479ee */ /* 0x006fe20008a80000 */
[----:B------:R-:W3:Y:S01]  /*6520*/  LDTM.16dp32bit_t16_t31.x32 R4, tmem[UR4+0x20] ;  /* 0x00002004000479ee */ /* 0x000ee20008aa0000 */
[----:B------:R-:W-:Y:S01]  /*6530*/  IADD3 R112, PT, PT, R84, UR44, RZ ;  /* 0x0000002c54707c10 */ /* 0x000fe2000fffe0ff */
[----:B------:R-:W-:Y:S01]  /*6540*/  HADD2.F32 R48, -RZ, R45.H1_H1 ;  /* 0x3000002dff307230 */ /* 0x000fe20000004100 */
[----:B------:R-:W-:Y:S01]  /*6550*/  SHF.L.U32 R103, R90, 0x4, RZ ;  /* 0x000000045a677819 */ /* 0x000fe200000006ff */
[----:B------:R-:W-:Y:S01]  /*6560*/  HADD2.F32 R52, -RZ, R49.H1_H1 ;  /* 0x30000031ff347230 */ /* 0x000fe20000004100 */
[----:B------:R-:W-:Y:S01]  /*6570*/  F2FP.F16.E4M3.UNPACK_B R55, R75.H1 ;  /* 0x0000004bff37723e */ /* 0x000fe200030006ff */
[----:B------:R-:W-:Y:S01]  /*6580*/  HADD2.F32 R56, -RZ, R53.H1_H1 ;  /* 0x30000035ff387230 */ /* 0x000fe20000004100 */
[-C--:B------:R-:W-:Y:S01]  /*6590*/  F2FP.F16.E4M3.UNPACK_B R57, R76.reuse ;  /* 0x0000004cff39723e */ /* 0x080fe200020006ff */
[--C-:B------:R-:W-:Y:S01]  /*65a0*/  HADD2.F32 R45, -RZ, R47.reuse.H0_H0 ;  /* 0x2000002fff2d7230 */ /* 0x100fe20000004100 */
[----:B------:R-:W-:Y:S01]  /*65b0*/  F2FP.F16.E4M3.UNPACK_B R59, R76.H1 ;  /* 0x0000004cff3b723e */ /* 0x000fe200030006ff */
[----:B------:R-:W-:Y:S01]  /*65c0*/  HADD2.F32 R50, -RZ, R47.H1_H1 ;  /* 0x3000002fff327230 */ /* 0x000fe20000004100 */
[-C--:B------:R-:W-:Y:S01]  /*65d0*/  F2FP.F16.E4M3.UNPACK_B R61, R77.reuse ;  /* 0x0000004dff3d723e */ /* 0x080fe200020006ff */
[----:B------:R-:W-:Y:S01]  /*65e0*/  HADD2.F32 R47, -RZ, R49.H0_H0 ;  /* 0x20000031ff2f7230 */ /* 0x000fe20000004100 */
[----:B------:R-:W-:Y:S01]  /*65f0*/  F2FP.F16.E4M3.UNPACK_B R63, R77.H1 ;  /* 0x0000004dff3f723e */ /* 0x000fe200030006ff */
[----:B------:R-:W-:Y:S01]  /*6600*/  HADD2.F32 R60, -RZ, R57.H1_H1 ;  /* 0x30000039ff3c7230 */ /* 0x000fe20000004100 */
[-C--:B------:R-:W-:Y:S01]  /*6610*/  F2FP.F16.E4M3.UNPACK_B R65, R78.reuse ;  /* 0x0000004eff41723e */ /* 0x080fe200020006ff */
[----:B------:R-:W-:Y:S01]  /*6620*/  HADD2.F32 R64, -RZ, R61.H1_H1 ;  /* 0x3000003dff407230 */ /* 0x000fe20000004100 */
[----:B------:R-:W-:Y:S01]  /*6630*/  F2FP.F16.E4M3.UNPACK_B R67, R78.H1 ;  /* 0x0000004eff43723e */ /* 0x000fe200030006ff */
[----:B------:R-:W-:Y:S01]  /*6640*/  HADD2.F32 R49, -RZ, R51.H0_H0 ;  /* 0x20000033ff317230 */ /* 0x000fe20000004100 */
[----:B------:R-:W-:Y:S01]  /*6650*/  ISETP.NE.AND P0, PT, R97, RZ, PT ;  /* 0x000000ff6100720c */ /* 0x000fe20003f05270 */
[----:B------:R-:W-:Y:S01]  /*6660*/  HADD2.F32 R68, -RZ, R65.H1_H1 ;  /* 0x30000041ff447230 */ /* 0x000fe20000004100 */
[----:B------:R-:W-:Y:S01]  /*6670*/  ISETP.NE.AND P6, PT, R102, RZ, PT ;  /* 0x000000ff6600720c */ /* 0x000fe20003fc5270 */
[----:B------:R-:W-:Y:S02]  /*6680*/  HADD2.F32 R54, -RZ, R51.H1_H1 ;  /* 0x30000033ff367230 */ /* 0x000fe40000004100 */
[C---:B---3--:R-:W-:Y:S01]  /*6690*/  FMUL R0, R38.reuse, R4 ;  /* 0x0000000426007220 */ /* 0x048fe20000400000 */
[C---:B------:R-:W-:Y:S01]  /*66a0*/  FMUL R2, R38.reuse, R5 ;  /* 0x0000000526027220 */ /* 0x040fe20000400000 */
[C---:B------:R-:W-:Y:S01]  /*66b0*/  FMUL R4, R38.reuse, R8 ;  /* 0x0000000826047220 */ /* 0x040fe20000400000 */
[C---:B------:R-:W-:Y:S01]  /*66c0*/  FMUL R5, R38.reuse, R9 ;  /* 0x0000000926057220 */ /* 0x040fe20000400000 */
[C---:B------:R-:W-:Y:S01]  /*66d0*/  FFMA R0, R41.reuse, R40, R0 ;  /* 0x0000002829007223 */ /* 0x040fe20000000000 */
[C---:B------:R-:W-:Y:S01]  /*66e0*/  FFMA R2, R41.reuse, R42, R2 ;  /* 0x0000002a29027223 */ /* 0x040fe20000000002 */
[C---:B------:R-:W-:Y:S01]  /*66f0*/  FMUL R8, R38.reuse, R12 ;  /* 0x0000000c26087220 */ /* 0x040fe20000400000 */
[C---:B------:R-:W-:Y:S01]  /*6700*/  FMUL R9, R38.reuse, R13 ;  /* 0x0000000d26097220 */ /* 0x040fe20000400000 */
[----:B------:R-:W-:Y:S02]  /*6710*/  HADD2.F32 R51, -RZ, R53.H0_H0 ;  /* 0x20000035ff337230 */ /* 0x000fe40000004100 */
[C---:B------:R-:W-:Y:S01]  /*6720*/  FMUL R12, R38.reuse, R16 ;  /* 0x00000010260c7220 */ /* 0x040fe20000400000 */
        /* <DEDUP_REMOVED lines=13> */
[C---:B------:R-:W-:Y:S01]  /*6800*/  FFMA R3, R41.reuse, R44, R3 ;  /* 0x0000002c29037223 */ /* 0x040fe20000000003 */
[----:B------:R-:W-:Y:S01]  /*6810*/  F2FP.F16.E4M3.UNPACK_B R40, R79 ;  /* 0x0000004fff28723e */ /* 0x000fe200020006ff */
[C---:B------:R-:W-:Y:S01]  /*6820*/  FFMA R7, R41.reuse, R46, R7 ;  /* 0x0000002e29077223 */ /* 0x040fe20000000007 */
[C---:B------:R-:W-:Y:S01]  /*6830*/  FFMA R4, R41.reuse, R43, R4 ;  /* 0x0000002b29047223 */ /* 0x040fe20000000004 */
[----:B------:R-:W-:Y:S01]  /*6840*/  F2FP.F16.E4M3.UNPACK_B R42, R79.H1 ;  /* 0x0000004fff2a723e */ /* 0x000fe200030006ff */
[C---:B------:R-:W-:Y:S01]  /*6850*/  FFMA R5, R41.reuse, R48, R5 ;  /* 0x0000003029057223 */ /* 0x040fe20000000005 */
[----:B------:R-:W-:Y:S01]  /*6860*/  FFMA R6, R41, R45, R6 ;  /* 0x0000002d29067223 */ /* 0x000fe20000000006 */
[----:B------:R-:W-:Y:S01]  /*6870*/  F2FP.SATFINITE.E4M3.F32.PACK_AB_MERGE_C R99, R7, R3, RZ ;  /* 0x000000030763723e */ /* 0x000fe200048070ff */
[C---:B------:R-:W-:Y:S01]  /*6880*/  FFMA R11, R41.reuse, R50, R11 ;  /* 0x00000032290b7223 */ /* 0x040fe2000000000b */
[C---:B------:R-:W-:Y:S01]  /*6890*/  FFMA R8, R41.reuse, R47, R8 ;  /* 0x0000002f29087223 */ /* 0x040fe20000000008 */
[----:B------:R-:W-:Y:S01]  /*68a0*/  FMUL R10, R38, R14 ;  /* 0x0000000e260a7220 */ /* 0x000fe20000400000 */
[----:B------:R-:W-:Y:S01]  /*68b0*/  F2FP.SATFINITE.E4M3.F32.PACK_AB_MERGE_C R104, R2, R0, R99 ;  /* 0x000000000268723e */ /* 0x000fe20004807063 */
[----:B------:R-:W-:Y:S01]  /*68c0*/  FFMA R9, R41, R52, R9 ;  /* 0x0000003429097223 */ /* 0x000fe20000000009 */
[----:B------:R-:W-:Y:S01]  /*68d0*/  F2FP.SATFINITE.E4M3.F32.PACK_AB_MERGE_C R105, R11, R6, RZ ;  /* 0x000000060b69723e */ /* 0x000fe200048070ff */
[----:B------:R-:W-:Y:S01]  /*68e0*/  FFMA R10, R41, R49, R10 ;  /* 0x00000031290a7223 */ /* 0x000fe2000000000a */
[----:B------:R-:W-:Y:S01]  /*68f0*/  IADD3 R99, PT, PT, R112, R103, RZ ;  /* 0x0000006770637210 */ /* 0x000fe20007ffe0ff */
[C---:B------:R-:W-:Y:S01]  /*6900*/  FMUL R15, R38.reuse, R15 ;  /* 0x0000000f260f7220 */ /* 0x040fe20000400000 */
[--C-:B------:R-:W-:Y:S01]  /*6910*/  HADD2.F32 R53, -RZ, R55.reuse.H0_H0 ;  /* 0x20000037ff357230 */ /* 0x100fe20000004100 */
[----:B------:R-:W-:Y:S01]  /*6920*/  F2FP.SATFINITE.E4M3.F32.PACK_AB_MERGE_C R105, R5, R4, R105 ;  /* 0x000000040569723e */ /* 0x000fe20004807069 */
[----:B------:R-:W-:Y:S02]  /*6930*/  HADD2.F32 R58, -RZ, R55.H1_H1 ;  /* 0x30000037ff3a7230 */ /* 0x000fe40000004100 */
[C---:B------:R-:W-:Y:S01]  /*6940*/  FFMA R15, R41.reuse, R54, R15 ;  /* 0x00000036290f7223 */ /* 0x040fe2000000000f */
[C---:B------:R-:W-:Y:S01]  /*6950*/  FFMA R12, R41.reuse, R51, R12 ;  /* 0x00000033290c7223 */ /* 0x040fe2000000000c */
[C---:B------:R-:W-:Y:S01]  /*6960*/  FFMA R13, R41.reuse, R56, R13 ;  /* 0x00000038290d7223 */ /* 0x040fe2000000000d */
[----:B------:R-:W-:Y:S02]  /*6970*/  HADD2.F32 R55, -RZ, R57.H0_H0 ;  /* 0x20000039ff377230 */ /* 0x000fe40000004100 */
[C---:B------:R-:W-:Y:S01]  /*6980*/  FMUL R14, R38.reuse, R18 ;  /* 0x00000012260e7220 */ /* 0x040fe20000400000 */
[C---:B------:R-:W-:Y:S01]  /*6990*/  FMUL R19, R38.reuse, R19 ;  /* 0x0000001326137220 */ /* 0x040fe20000400000 */
[--C-:B------:R-:W-:Y:S02]  /*69a0*/  HADD2.F32 R57, -RZ, R59.reuse.H0_H0 ;  /* 0x2000003bff397230 */ /* 0x100fe40000004100 */
[C---:B------:R-:W-:Y:S01]  /*69b0*/  FMUL R18, R38.reuse, R22 ;  /* 0x0000001626127220 */ /* 0x040fe20000400000 */
[C---:B------:R-:W-:Y:S01]  /*69c0*/  FFMA R14, R41.reuse, R53, R14 ;  /* 0x00000035290e7223 */ /* 0x040fe2000000000e */
[----:B------:R-:W-:Y:S02]  /*69d0*/  HADD2.F32 R62, -RZ, R59.H1_H1 ;  /* 0x3000003bff3e7230 */ /* 0x000fe40000004100 */
[C---:B------:R-:W-:Y:S01]  /*69e0*/  FFMA R19, R41.reuse, R58, R19 ;  /* 0x0000003a29137223 */ /* 0x040fe20000000013 */
[----:B------:R-:W-:Y:S02]  /*69f0*/  HADD2.F32 R59, -RZ, R61.H0_H0 ;  /* 0x2000003dff3b7230 */ /* 0x000fe40000004100 */
[C---:B------:R-:W-:Y:S01]  /*6a00*/  FMUL R23, R38.reuse, R23 ;  /* 0x0000001726177220 */ /* 0x040fe20000400000 */
[C---:B------:R-:W-:Y:S01]  /*6a10*/  FFMA R16, R41.reuse, R55, R16 ;  /* 0x0000003729107223 */ /* 0x040fe20000000010 */
[C---:B------:R-:W-:Y:S01]  /*6a20*/  FFMA R17, R41.reuse, R60, R17 ;  /* 0x0000003c29117223 */ /* 0x040fe20000000011 */
[--C-:B------:R-:W-:Y:S02]  /*6a30*/  HADD2.F32 R61, -RZ, R63.reuse.H0_H0 ;  /* 0x2000003fff3d7230 */ /* 0x100fe40000004100 */
[C---:B------:R-:W-:Y:S01]  /*6a40*/  FFMA R18, R41.reuse, R57, R18 ;  /* 0x0000003929127223 */ /* 0x040fe20000000012 */
[----:B------:R-:W-:Y:S02]  /*6a50*/  HADD2.F32 R66, -RZ, R63.H1_H1 ;  /* 0x3000003fff427230 */ /* 0x000fe40000004100 */
[C---:B------:R-:W-:Y:S01]  /*6a60*/  FMUL R22, R38.reuse, R26 ;  /* 0x0000001a26167220 */ /* 0x040fe20000400000 */
[----:B------:R-:W-:Y:S02]  /*6a70*/  HADD2.F32 R63, -RZ, R65.H0_H0 ;  /* 0x20000041ff3f7230 */ /* 0x000fe40000004100 */
[C---:B------:R-:W-:Y:S01]  /*6a80*/  FFMA R23, R41.reuse, R62, R23 ;  /* 0x0000003e29177223 */ /* 0x040fe20000000017 */
[C---:B------:R-:W-:Y:S01]  /*6a90*/  FMUL R27, R38.reuse, R27 ;  /* 0x0000001b261b7220 */ /* 0x040fe20000400000 */
[C---:B------:R-:W-:Y:S01]  /*6aa0*/  FFMA R20, R41.reuse, R59, R20 ;  /* 0x0000003b29147223 */ /* 0x040fe20000000014 */
[C---:B------:R-:W-:Y:S01]  /*6ab0*/  FFMA R21, R41.reuse, R64, R21 ;  /* 0x0000004029157223 */ /* 0x040fe20000000015 */
[--C-:B------:R-:W-:Y:S02]  /*6ac0*/  HADD2.F32 R65, -RZ, R67.reuse.H0_H0 ;  /* 0x20000043ff417230 */ /* 0x100fe40000004100 */
[C---:B------:R-:W-:Y:S01]  /*6ad0*/  FFMA R22, R41.reuse, R61, R22 ;  /* 0x0000003d29167223 */ /* 0x040fe20000000016 */
[----:B------:R-:W-:Y:S02]  /*6ae0*/  HADD2.F32 R70, -RZ, R67.H1_H1 ;  /* 0x30000043ff467230 */ /* 0x000fe40000004100 */
[C---:B------:R-:W-:Y:S01]  /*6af0*/  FMUL R26, R38.reuse, R30 ;  /* 0x0000001e261a7220 */ /* 0x040fe20000400000 */
[--C-:B------:R-:W-:Y:S02]  /*6b00*/  HADD2.F32 R67, -RZ, R40.reuse.H0_H0 ;  /* 0x20000028ff437230 */ /* 0x100fe40000004100 */
[C---:B------:R-:W-:Y:S01]  /*6b10*/  FFMA R27, R41.reuse, R66, R27 ;  /* 0x00000042291b7223 */ /* 0x040fe2000000001b */
[C---:B------:R-:W-:Y:S01]  /*6b20*/  FMUL R31, R38.reuse, R31 ;  /* 0x0000001f261f7220 */ /* 0x040fe20000400000 */
[C---:B------:R-:W-:Y:S01]  /*6b30*/  FFMA R24, R41.reuse, R63, R24 ;  /* 0x0000003f29187223 */ /* 0x040fe20000000018 */
[----:B------:R-:W-:Y:S02]  /*6b40*/  HADD2.F32 R40, -RZ, R40.H1_H1 ;  /* 0x30000028ff287230 */ /* 0x000fe40000004100 */
[C---:B------:R-:W-:Y:S01]  /*6b50*/  FFMA R25, R41.reuse, R68, R25 ;  /* 0x0000004429197223 */ /* 0x040fe20000000019 */
[--C-:B------:R-:W-:Y:S02]  /*6b60*/  HADD2.F32 R69, -RZ, R42.reuse.H0_H0 ;  /* 0x2000002aff457230 */ /* 0x100fe40000004100 */
[C---:B------:R-:W-:Y:S01]  /*6b70*/  FFMA R26, R41.reuse, R65, R26 ;  /* 0x00000041291a7223 */ /* 0x040fe2000000001a */
[----:B------:R-:W-:Y:S02]  /*6b80*/  HADD2.F32 R42, -RZ, R42.H1_H1 ;  /* 0x3000002aff2a7230 */ /* 0x000fe40000004100 */
[C---:B------:R-:W-:Y:S01]  /*6b90*/  FMUL R30, R38.reuse, R34 ;  /* 0x00000022261e7220 */ /* 0x040fe20000400000 */
[----:B------:R-:W-:Y:S01]  /*6ba0*/  FFMA R31, R41, R70, R31 ;  /* 0x00000046291f7223 */ /* 0x000fe2000000001f */
[----:B------:R-:W-:Y:S01]  /*6bb0*/  FMUL R35, R38, R35 ;  /* 0x0000002326237220 */ /* 0x000fe20000400000 */
[----:B------:R-:W-:Y:S01]  /*6bc0*/  F2FP.SATFINITE.E4M3.F32.PACK_AB_MERGE_C R106, R15, R10, RZ ;  /* 0x0000000a0f6a723e */ /* 0x000fe200048070ff */
[----:B------:R-:W-:Y:S01]  /*6bd0*/  FFMA R28, R41, R67, R28 ;  /* 0x00000043291c7223 */ /* 0x000fe2000000001c */
[----:B------:R-:W-:Y:S01]  /*6be0*/  F2FP.SATFINITE.E4M3.F32.PACK_AB_MERGE_C R107, R19, R14, RZ ;  /* 0x0000000e136b723e */ /* 0x000fe200048070ff */
[C---:B------:R-:W-:Y:S01]  /*6bf0*/  FFMA R29, R41.reuse, R40, R29 ;  /* 0x00000028291d7223 */ /* 0x040fe2000000001d */
[C---:B------:R-:W-:Y:S01]  /*6c00*/  FFMA R30, R41.reuse, R69, R30 ;  /* 0x00000045291e7223 */ /* 0x040fe2000000001e */
[----:B------:R-:W-:Y:S01]  /*6c10*/  FFMA R35, R41, R42, R35 ;  /* 0x0000002a29237223 */ /* 0x000fe20000000023 */
[----:B------:R-:W-:Y:S02]  /*6c20*/  F2FP.SATFINITE.E4M3.F32.PACK_AB_MERGE_C R106, R9, R8, R106 ;  /* 0x00000008096a723e */ /* 0x000fe4000480706a */
[----:B------:R-:W-:Y:S02]  /*6c30*/  F2FP.SATFINITE.E4M3.F32.PACK_AB_MERGE_C R107, R13, R12, R107 ;  /* 0x0000000c0d6b723e */ /* 0x000fe4000480706b */
[----:B------:R-:W-:Y:S02]  /*6c40*/  F2FP.SATFINITE.E4M3.F32.PACK_AB_MERGE_C R108, R23, R18, RZ ;  /* 0x00000012176c723e */ /* 0x000fe400048070ff */
[----:B------:R-:W-:Y:S01]  /*6c50*/  F2FP.SATFINITE.E4M3.F32.PACK_AB_MERGE_C R109, R27, R22, RZ ;  /* 0x000000161b6d723e */ /* 0x000fe200048070ff */
[----:B------:R1:W-:Y:S01]  /*6c60*/  STS.128 [R84+UR44+0x4200], R104 ;  /* 0x0042006854007988 */ /* 0x0003e20008000c2c */
[----:B------:R-:W-:Y:S02]  /*6c70*/  F2FP.SATFINITE.E4M3.F32.PACK_AB_MERGE_C R113, R31, R26, RZ ;  /* 0x0000001a1f71723e */ /* 0x000fe400048070ff */
[----:B------:R-:W-:Y:S02]  /*6c80*/  F2FP.SATFINITE.E4M3.F32.PACK_AB_MERGE_C R114, R35, R30, RZ ;  /* 0x0000001e2372723e */ /* 0x000fe400048070ff */
[----:B------:R-:W-:Y:S02]  /*6c90*/  F2FP.SATFINITE.E4M3.F32.PACK_AB_MERGE_C R108, R17, R16, R108 ;  /* 0x00000010116c723e */ /* 0x000fe4000480706c */
[----:B------:R-:W-:Y:S02]  /*6ca0*/  F2FP.SATFINITE.E4M3.F32.PACK_AB_MERGE_C R109, R21, R20, R109 ;  /* 0x00000014156d723e */ /* 0x000fe4000480706d */
[----:B------:R-:W-:Y:S02]  /*6cb0*/  F2FP.SATFINITE.E4M3.F32.PACK_AB_MERGE_C R110, R25, R24, R113 ;  /* 0x00000018196e723e */ /* 0x000fe40004807071 */
[----:B------:R-:W-:Y:S02]  /*6cc0*/  F2FP.SATFINITE.E4M3.F32.PACK_AB_MERGE_C R111, R29, R28, R114 ;  /* 0x0000001c1d6f723e */ /* 0x000fe40004807072 */
[----:B------:R-:W-:Y:S02]  /*6cd0*/  LEA R112, R93, UR44, 0x3 ;  /* 0x0000002c5d707c11 */ /* 0x000fe4000f8e18ff */
[----:B------:R-:W-:Y:S01]  /*6ce0*/  @P6 SHF.L.U32 R113, R91, 0x1f, RZ ;  /* 0x0000001f5b716819 */ /* 0x000fe200000006ff */
[----:B------:R1:W-:Y:S01]  /*6cf0*/  STS.128 [R99+0x4210], R108 ;  /* 0x0042106c63007388 */ /* 0x0003e20000000c00 */
[----:B------:R-:W-:Y:S01]  /*6d00*/  @!PT LDS RZ, [RZ] ;  /* 0x00000000fffff984 */ /* 0x000fe20000000800 */
[----:B------:R-:W-:Y:S01]  /*6d10*/  @!PT LDS RZ, [RZ] ;  /* 0x00000000fffff984 */ /* 0x000fe20000000800 */
[----:B------:R-:W-:Y:S01]  /*6d20*/  @!PT LDS RZ, [RZ] ;  /* 0x00000000fffff984 */ /* 0x000fe20000000800 */
[----:B------:R-:W-:Y:S01]  /*6d30*/  @!PT LDS RZ, [RZ] ;  /* 0x00000000fffff984 */ /* 0x000fe20000000800 */
[----:B------:R2:W-:Y:S07]  /*6d40*/  MEMBAR.ALL.CTA ;  /* 0x0000000000007992 */ /* 0x0005ee0000008000 */
[----:B--2---:R-:W2:Y:S02]  /*6d50*/  FENCE.VIEW.ASYNC.S ;  /* 0x00000000000073c6 */ /* 0x004ea40000000000 */
[----:B--2---:R-:W-:Y:S06]  /*6d60*/  BAR.SYNC.DEFER_BLOCKING 0x1, 0x80 ;  /* 0x0042000000007b1d */ /* 0x004fec0000010000 */
[----:B------:R-:W-:Y:S05]  /*6d70*/  @P0 BRA `(.L_x_106) ;  /* 0x0000000000280947 */ /* 0x000fea0003800000 */
[----:B------:R-:W-:Y:S01]  /*6d80*/  UIADD3 UR4, UPT, UPT, UR44, 0x4200, URZ ;  /* 0x000042002c047890 */ /* 0x000fe2000fffe0ff */
[----:B------:R-:W-:Y:S05]  /*6d90*/  UMOV UR51, UR36 ;  /* 0x0000002400337c82 */ /* 0x000fea0008000000 */
[----:B------:R-:W-:Y:S01]  /*6da0*/  MOV R96, UR4 ;  /* 0x0000000400607c02 */ /* 0x000fe20008000f00 */
[----:B------:R-:W-:Y:S03]  /*6db0*/  UIADD3 UR4, UP0, UPT, UR62, 0x680, URZ ;  /* 0x000006803e047890 */ /* 0x000fe6000ff1e0ff */
[----:B------:R-:W-:Y:S01]  /*6dc0*/  R2UR UR48, R96 ;  /* 0x00000000603072ca */ /* 0x000fe200000e0000 */
[----:B------:R-:W-:Y:S11]  /*6dd0*/  UIADD3.X UR5, UPT, UPT, URZ, UR63, URZ, UP0, !UPT ;  /* 0x0000003fff057290 */ /* 0x000ff600087fe4ff */
[----:B------:R-:W-:Y:S01]  /*6de0*/  @!UPT UIADD3 URZ, UPT, UPT, URZ, URZ, URZ ;  /* 0x000000fffffff290 */ /* 0x000fe2000fffe0ff */
[----:B------:R2:W-:Y:S01]  /*6df0*/  UTMASTG.3D [UR48], [UR4] ;  /* 0x00000030040073b5 */ /* 0x0005e20008010000 */
[----:B------:R0:W-:Y:S01]  /*6e00*/  UTMACMDFLUSH ;  /* 0x00000000000079b7 */ /* 0x0001e20000000000 */
[----:B--2---:R-:W-:Y:S04]  /*6e10*/  DEPBAR.LE SB0, 0x1 ;  /* 0x000080400000791a */ /* 0x004fe80000000000 */
.L_x_106:
[----:B------:R-:W-:Y:S05]  /*6e20*/  BSYNC.RECONVERGENT B0 ;  /* 0x0000000000007941 */ /* 0x000fea0003800200 */
.L_x_105:
[----:B------:R-:W-:Y:S06]  /*6e30*/  BAR.SYNC.DEFER_BLOCKING 0x1, 0x80 ;  /* 0x0042000000007b1d */ /* 0x000fec0000010000 */
[----:B------:R-:W2:Y:S01]  /*6e40*/  @P6 SYNCS.PHASECHK.TRANS64.TRYWAIT P0, [R112+URZ+0x40], R113 ;  /* 0x00004071700065a7 */ /* 0x000ea200080011ff */
[----:B------:R-:W-:Y:S01]  /*6e50*/  BSSY B1, `(.L_x_107) ;  /* 0x0000020000017945 */ /* 0x000fe20003800000 */
[----:B--2---:R-:W-:Y:S03]  /*6e60*/  @P6 SEL R100, RZ, 0x1, !P0 ;  /* 0x00000001ff646807 */ /* 0x004fe60004000000 */
[----:B------:R-:W-:Y:S05]  /*6e70*/  @!P6 BRA `(.L_x_108) ;  /* 0x000000000074e947 */ /* 0x000fea0003800000 */
[----:B------:R-:W-:Y:S01]  /*6e80*/  ISETP.NE.AND P1, PT, R101, RZ, PT ;  /* 0x000000ff6500720c */ /* 0x000fe20003f25270 */
[----:B------:R-:W2:Y:S01]  /*6e90*/  S2R R0, SR_CgaCtaId ;  /* 0x0000000000007919 */ /* 0x000ea20000008800 */
[----:B------:R-:W-:Y:S01]  /*6ea0*/  ISETP.NE.AND P0, PT, R100, RZ, PT ;  /* 0x000000ff6400720c */ /* 0x000fe20003f05270 */
[----:B------:R-:W-:Y:S10]  /*6eb0*/  BSSY B0, `(.L_x_109) ;  /* 0x0000008000007945 */ /* 0x000ff40003800000 */
[----:B------:R-:W-:Y:S05]  /*6ec0*/  @P1 IMAD R2, R93, 0x1000, R84 ;  /* 0x000010005d021824 */ /* 0x000fea00078e0254 */
[----:B------:R-:W-:Y:S05]  /*6ed0*/  @P1 IADD3 R4, PT, PT, R2, UR44, RZ ;  /* 0x0000002c02041c10 */ /* 0x000fea000fffe0ff */
[----:B------:R-:W-:Y:S01]  /*6ee0*/  @P1 IMAD.IADD R4, R4, 0x1, R103 ;  /* 0x0000000104041824 */ /* 0x000fe200078e0267 */
[----:B------:R-:W-:Y:S06]  /*6ef0*/  @P0 BRA `(.L_x_110) ;  /* 0x00000000000c0947 */ /* 0x000fec0003800000 */
[----:B------:R-:W-:Y:S04]  /*6f00*/  SHF.L.U32 R3, R91, 0x1f, RZ ;  /* 0x0000001f5b037819 */ /* 0x000fe800000006ff */
[----:B------:R-:W3:Y:S02]  /*6f10*/  SYNCS.PHASECHK.TRANS64.TRYWAIT P0, [R112+URZ+0x40], R3 ;  /* 0x00004003700075a7 */ /* 0x000ee400080011ff */
[----:B---3--:R-:W-:Y:S05]  /*6f20*/  @!P0 BRA `(.L_x_111) ;  /* 0x0000003000c48947 */ /* 0x008fea0003800000 */
.L_x_110:
[----:B------:R-:W-:Y:S05]  /*6f30*/  BSYNC B0 ;  /* 0x0000000000007941 */ /* 0x000fea0003800000 */
.L_x_109:
[----:B------:R-:W-:Y:S01]  /*6f40*/  ISETP.NE.AND P0, PT, R101, RZ, PT ;  /* 0x000000ff6500720c */ /* 0x000fe20003f05270 */
[----:B---3--:R-:W-:Y:S02]  /*6f50*/  VIADD R3, R112, 0x60 ;  /* 0x0000006070037836 */ /* 0x008fe40000000000 */
[----:B------:R-:W-:Y:S03]  /*6f60*/  VIADD R93, R93, 0x1 ;  /* 0x000000015d5d7836 */ /* 0x000fe60000000000 */
[----:B--2---:R-:W-:Y:S07]  /*6f70*/  PRMT R0, R0, 0x654, R3 ;  /* 0x0000065400007816 */ /* 0x004fee0000000003 */
[----:B------:R2:W3:Y:S04]  /*6f80*/  @P0 LDS.128 R72, [R2+UR44+0x200] ;  /* 0x0002002c02480984 */ /* 0x0004e80008000c00 */
[----:B------:R2:W4:Y:S01]  /*6f90*/  @P0 LDS.128 R76, [R4+0x210] ;  /* 0x00021000044c0984 */ /* 0x0005220000000c00 */
        /* <DEDUP_REMOVED lines=10> */
[----:B--23--:R-:W-:Y:S02]  /*7040*/  LOP3.LUT R91, R91, R0, RZ, 0x3c, !PT ;  /* 0x000000005b5b7212 */ /* 0x00cfe400078e3cff */
.L_x_108:
[----:B------:R-:W-:Y:S05]  /*7050*/  BSYNC B1 ;  /* 0x0000000000017941 */ /* 0x000fea0003800000 */
.L_x_107:
[----:B------:R-:W-:Y:S05]  /*7060*/  VIADD R3, R39, 0x40 ;  /* 0x0000004027037836 */ /* 0x000fea0000000000 */
[----:B------:R-:W-:Y:S04]  /*7070*/  SHF.R.U32.HI R3, RZ, 0x15, R3 ;  /* 0x00000015ff037819 */ /* 0x000fe80000011603 */
[----:B------:R-:W-:Y:S11]  /*7080*/  LOP3.LUT P0, RZ, R3, 0x3, R86, 0x48, !PT ;  /* 0x0000000303ff7812 */ /* 0x000ff60007804856 */
[----:B------:R-:W-:Y:S02]  /*7090*/  @!UPT UIADD3 URZ, UPT, UPT, URZ, URZ, URZ ;  /* 0x000000fffffff290 */ /* 0x000fe4000fffe0ff */
[----:B------:R-:W-:Y:S05]  /*70a0*/  @!P0 BRA `(.L_x_112) ;  /* 0x0000000000408947 */ /* 0x000fea0003800000 */
[----:B------:R-:W2:Y:S01]  /*70b0*/  LDCU.64 UR8, c[0x4][0x78] ;  /* 0x01000f00ff0877ac */ /* 0x000ea20008000a00 */
[----:B------:R-:W-:Y:S01]  /*70c0*/  MOV R3, 0x0 ;  /* 0x0000000000037802 */ /* 0x000fe20000000f00 */
[----:B------:R-:W-:Y:S02]  /*70d0*/  HFMA2 R12, -RZ, RZ, 0, 5.9604644775390625e-08 ;  /* 0x00000001ff0c7431 */ /* 0x000fe400000001ff */
[----:B------:R-:W-:Y:S02]  /*70e0*/  IMAD.MOV.U32 R8, RZ, RZ, 0x192 ;  /* 0x00000192ff087424 */ /* 0x000fe400078e00ff */
[----:B------:R-:W-:Y:S01]  /*70f0*/  IMAD.MOV.U32 R13, RZ, RZ, RZ ;  /* 0x000000ffff0d7224 */ /* 0x000fe200078e00ff */
[----:B------:R-:W3:Y:S01]  /*7100*/  LDCU.64 UR6, c[0x4][0x80] ;  /* 0x01001000ff0677ac */ /* 0x000ee20008000a00 */
[----:B------:R-:W1:Y:S01]  /*7110*/  LDC.64 R2, c[0x4][R3] ;  /* 0x0100000003027b82 */ /* 0x000e620000000a00 */
[----:B------:R-:W5:Y:S01]  /*7120*/  LDCU.64 UR4, c[0x4][0x18] ;  /* 0x01000300ff0477ac */ /* 0x000f620008000a00 */
[----:B--2---:R-:W-:Y:S01]  /*7130*/  MOV R5, UR9 ;  /* 0x0000000900057c02 */ /* 0x004fe20008000f00 */
[----:B------:R-:W-:Y:S01]  /*7140*/  IMAD.U32 R4, RZ, RZ, UR8 ;  /* 0x00000008ff047e24 */ /* 0x000fe2000f8e00ff */
[----:B---3--:R-:W-:Y:S01]  /*7150*/  MOV R7, UR7 ;  /* 0x0000000700077c02 */ /* 0x008fe20008000f00 */
[----:B------:R-:W-:Y:S01]  /*7160*/  IMAD.U32 R6, RZ, RZ, UR6 ;  /* 0x00000006ff067e24 */ /* 0x000fe2000f8e00ff */
[----:B-----5:R-:W-:Y:S01]  /*7170*/  MOV R11, UR5 ;  /* 0x00000005000b7c02 */ /* 0x020fe20008000f00 */
[----:B------:R-:W-:Y:S02]  /*7180*/  IMAD.U32 R10, RZ, RZ, UR4 ;  /* 0x00000004ff0a7e24 */ /* 0x000fe4000f8e00ff */
[----:B------:R-:W-:Y:S07]  /*7190*/  LEPC R20, `(.L_x_112) ;  /* 0x000000001014794e */ /* 0x000fee0000000000 */
[----:B-1--4-:R-:W-:Y:S05]  /*71a0*/  CALL.ABS.NOINC R2 ;  /* 0x0000000002007343 */ /* 0x012fea0003c00000 */
.L_x_112:
        /* <DEDUP_REMOVED lines=14> */
[----:B------:R-:W-:Y:S01]  /*7290*/  F2FP.F16.E4M3.UNPACK_B R54, R75 ;  /* 0x0000004bff36723e */ /* 0x000fe200020006ff */
[----:B------:R-:W-:Y:S01]  /*72a0*/  LDTM.16dp32bit_t0_t15.x32 R4, tmem[UR4+0x40] ;  /* 0x00004004000479ee */ /* 0x000fe20008a80000 */
[----:B------:R-:W2:Y:S01]  /*72b0*/  LDTM.16dp32bit_t16_t31.x32 R4, tmem[UR4+0x60] ;  /* 0x00006004000479ee */ /* 0x000ea20008aa0000 */
[----:B------:R-:W-:Y:S01]  /*72c0*/  HADD2.F32 R46, -RZ, R46.H1_H1 ;  /* 0x3000002eff2e7230 */ /* 0x000fe20000004100 */
[----:B----4-:R-:W-:Y:S01]  /*72d0*/  F2FP.F16.E4M3.UNPACK_B R58, R76 ;  /* 0x0000004cff3a723e */ /* 0x010fe200020006ff */
[--C-:B------:R-:W-:Y:S01]  /*72e0*/  HADD2.F32 R49, -RZ, R50.reuse.H0_H0 ;  /* 0x20000032ff317230 */ /* 0x100fe20000004100 */
[----:B------:R-:W-:Y:S01]  /*72f0*/  F2FP.F16.E4M3.UNPACK_B R62, R77 ;  /* 0x0000004dff3e723e */ /* 0x000fe200020006ff */
[----:B------:R-:W-:Y:S01]  /*7300*/  HADD2.F32 R50, -RZ, R50.H1_H1 ;  /* 0x30000032ff327230 */ /* 0x000fe20000004100 */
[----:B------:R-:W-:Y:S01]  /*7310*/  F2FP.F16.E4M3.UNPACK_B R66, R78 ;  /* 0x0000004eff42723e */ /* 0x000fe200020006ff */
[--C-:B------:R-:W-:Y:S01]  /*7320*/  HADD2.F32 R53, -RZ, R54.reuse.H0_H0 ;  /* 0x20000036ff357230 */ /* 0x100fe20000004100 */
[----:B------:R-:W-:Y:S01]  /*7330*/  F2FP.F16.E4M3.UNPACK_B R70, R79 ;  /* 0x0000004fff46723e */ /* 0x000fe200020006ff */
[----:B------:R-:W-:Y:S01]  /*7340*/  HADD2.F32 R54, -RZ, R54.H1_H1 ;  /* 0x30000036ff367230 */ /* 0x000fe20000004100 */
[----:B------:R-:W-:Y:S01]  /*7350*/  F2FP.F16.E4M3.UNPACK_B R56, R75.H1 ;  /* 0x0000004bff38723e */ /* 0x000fe200030006ff */
[--C-:B------:R-:W-:Y:S01]  /*7360*/  HADD2.F32 R57, -RZ, R58.reuse.H0_H0 ;  /* 0x2000003aff397230 */ /* 0x100fe20000004100 */
[----:B------:R-:W-:Y:S01]  /*7370*/  F2FP.F16.E4M3.UNPACK_B R60, R76.H1 ;  /* 0x0000004cff3c723e */ /* 0x000fe200030006ff */
[----:B------:R-:W-:Y:S01]  /*7380*/  HADD2.F32 R58, -RZ, R58.H1_H1 ;  /* 0x3000003aff3a7230 */ /* 0x000fe20000004100 */
[----:B------:R-:W-:Y:S01]  /*7390*/  F2FP.F16.E4M3.UNPACK_B R64, R77.H1 ;  /* 0x0000004dff40723e */ /* 0x000fe200030006ff */
[--C-:B------:R-:W-:Y:S01]  /*73a0*/  HADD2.F32 R61, -RZ, R62.reuse.H0_H0 ;  /* 0x2000003eff3d7230 */ /* 0x100fe20000004100 */
[----:B------:R-:W-:Y:S01]  /*73b0*/  F2FP.F16.E4M3.UNPACK_B R68, R78.H1 ;  /* 0x0000004eff44723e */ /* 0x000fe200030006ff */
[----:B------:R-:W-:Y:S01]  /*73c0*/  HADD2.F32 R62, -RZ, R62.H1_H1 ;  /* 0x3000003eff3e7230 */ /* 0x000fe20000004100 */
[----:B------:R-:W-:Y:S01]  /*73d0*/  ISETP.NE.AND P0, PT, R97, RZ, PT ;  /* 0x000000ff6100720c */ /* 0x000fe20003f05270 */
[--C-:B------:R-:W-:Y:S01]  /*73e0*/  HADD2.F32 R65, -RZ, R66.reuse.H0_H0 ;  /* 0x20000042ff417230 */ /* 0x100fe20000004100 */
[----:B------:R-:W-:Y:S01]  /*73f0*/  ISETP.NE.AND P6, PT, R102, RZ, PT ;  /* 0x000000ff6600720c */ /* 0x000fe20003fc5270 */
[----:B------:R-:W-:Y:S02]  /*7400*/  HADD2.F32 R66, -RZ, R66.H1_H1 ;  /* 0x30000042ff427230 */ /* 0x000fe40000004100 */
[--C-:B------:R-:W-:Y:S02]  /*7410*/  HADD2.F32 R69, -RZ, R70.reuse.H0_H0 ;  /* 0x20000046ff457230 */ /* 0x100fe40000004100 */
[C---:B--2---:R-:W-:Y:S01]  /*7420*/  FMUL R0, R38.reuse, R4 ;  /* 0x0000000426007220 */ /* 0x044fe20000400000 */
[C---:B------:R-:W-:Y:S01]  /*7430*/  FMUL R2, R38.reuse, R5 ;  /* 0x0000000526027220 */ /* 0x040fe20000400000 */
[C---:B------:R-:W-:Y:S01]  /*7440*/  FMUL R4, R38.reuse, R8 ;  /* 0x0000000826047220 */ /* 0x040fe20000400000 */
[C---:B------:R-:W-:Y:S01]  /*7450*/  FMUL R5, R38.reuse, R9 ;  /* 0x0000000926057220 */ /* 0x040fe20000400000 */
[C---:B------:R-:W-:Y:S01]  /*7460*/  FFMA R0, R41.reuse, R40, R0 ;  /* 0x0000002829007223 */ /* 0x040fe20000000000 */
[C---:B------:R-:W-:Y:S01]  /*7470*/  FFMA R2, R41.reuse, R43, R2 ;  /* 0x0000002b29027223 */ /* 0x040fe20000000002 */
        /* <DEDUP_REMOVED lines=10> */
[----:B------:R-:W-:Y:S02]  /*7520*/  HADD2.F32 R70, -RZ, R70.H1_H1 ;  /* 0x30000046ff467230 */ /* 0x000fe40000004100 */
[C---:B------:R-:W-:Y:S01]  /*7530*/  FMUL R28, R38.reuse, R32 ;  /* 0x00000020261c7220 */ /* 0x040fe20000400000 */
[C---:B------:R-:W-:Y:S01]  /*7540*/  FMUL R29, R38.reuse, R33 ;  /* 0x00000021261d7220 */ /* 0x040fe20000400000 */
[C---:B------:R-:W-:Y:S01]  /*7550*/  FMUL R3, R38.reuse, R6 ;  /* 0x0000000626037220 */ /* 0x040fe20000400000 */
[C---:B------:R-:W-:Y:S01]  /*7560*/  FMUL R7, R38.reuse, R7 ;  /* 0x0000000726077220 */ /* 0x040fe20000400000 */
[--C-:B------:R-:W-:Y:S02]  /*7570*/  HADD2.F32 R47, -RZ, R48.reuse.H0_H0 ;  /* 0x20000030ff2f7230 */ /* 0x100fe40000004100 */
[C---:B------:R-:W-:Y:S01]  /*7580*/  FMUL R6, R38.reuse, R10 ;  /* 0x0000000a26067220 */ /* 0x040fe20000400000 */
[C---:B------:R-:W-:Y:S01]  /*7590*/  FFMA R3, R41.reuse, R42, R3 ;  /* 0x0000002a29037223 */ /* 0x040fe20000000003 */
[----:B------:R-:W-:Y:S02]  /*75a0*/  HADD2.F32 R48, -RZ, R48.H1_H1 ;  /* 0x30000030ff307230 */ /* 0x000fe40000004100 */
[C---:B------:R-:W-:Y:S01]  /*75b0*/  FFMA R7, R41.reuse, R44, R7 ;  /* 0x0000002c29077223 */ /* 0x040fe20000000007 */
[C---:B------:R-:W-:Y:S01]  /*75c0*/  FFMA R4, R41.reuse, R45, R4 ;  /* 0x0000002d29047223 */ /* 0x040fe20000000004 */
[C---:B------:R-:W-:Y:S01]  /*75d0*/  FFMA R5, R41.reuse, R46, R5 ;  /* 0x0000002e29057223 */ /* 0x040fe20000000005 */
[----:B------:R-:W-:Y:S01]  /*75e0*/  FFMA R6, R41, R47, R6 ;  /* 0x0000002f29067223 */ /* 0x000fe20000000006 */
[----:B------:R-:W-:Y:S01]  /*75f0*/  FMUL R11, R38, R11 ;  /* 0x0000000b260b7220 */ /* 0x000fe20000400000 */
[----:B------:R-:W-:Y:S01]  /*7600*/  F2FP.F16.E4M3.UNPACK_B R40, R79.H1 ;  /* 0x0000004fff28723e */ /* 0x000fe200030006ff */
[--C-:B------:R-:W-:Y:S01]  /*7610*/  HADD2.F32 R51, -RZ, R52.reuse.H0_H0 ;  /* 0x20000034ff337230 */ /* 0x100fe20000004100 */
[----:B-1----:R-:W-:Y:S01]  /*7620*/  F2FP.SATFINITE.E4M3.F32.PACK_AB_MERGE_C R105, R7, R3, RZ ;  /* 0x000000030769723e */ /* 0x002fe200048070ff */
[C---:B------:R-:W-:Y:S01]  /*7630*/  FFMA R11, R41.reuse, R48, R11 ;  /* 0x00000030290b7223 */ /* 0x040fe2000000000b */
[C---:B------:R-:W-:Y:S01]  /*7640*/  FFMA R8, R41.reuse, R49, R8 ;  /* 0x0000003129087223 */ /* 0x040fe20000000008 */
[----:B------:R-:W-:Y:S01]  /*7650*/  FFMA R9, R41, R50, R9 ;  /* 0x0000003229097223 */ /* 0x000fe20000000009 */
[----:B------:R-:W-:Y:S01]  /*7660*/  F2FP.SATFINITE.E4M3.F32.PACK_AB_MERGE_C R104, R2, R0, R105 ;  /* 0x000000000268723e */ /* 0x000fe20004807069 */
[----:B------:R-:W-:Y:S01]  /*7670*/  HADD2.F32 R52, -RZ, R52.H1_H1 ;  /* 0x30000034ff347230 */ /* 0x000fe20000004100 */
[----:B------:R-:W-:Y:S01]  /*7680*/  F2FP.SATFINITE.E4M3.F32.PACK_AB_MERGE_C R106, R11, R6, RZ ;  /* 0x000000060b6a723e */ /* 0x000fe200048070ff */
[C---:B------:R-:W-:Y:S01]  /*7690*/  FMUL R10, R38.reuse, R14 ;  /* 0x0000000e260a7220 */ /* 0x040fe20000400000 */
[C---:B------:R-:W-:Y:S01]  /*76a0*/  FMUL R15, R38.reuse, R15 ;  /* 0x0000000f260f7220 */ /* 0x040fe20000400000 */
[--C-:B------:R-:W-:Y:S01]  /*76b0*/  HADD2.F32 R55, -RZ, R56.reuse.H0_H0 ;  /* 0x20000038ff377230 */ /* 0x100fe20000004100 */
[----:B------:R-:W-:Y:S01]  /*76c0*/  F2FP.SATFINITE.E4M3.F32.PACK_AB_MERGE_C R105, R5, R4, R106 ;  /* 0x000000040569723e */ /* 0x000fe2000480706a */
[C---:B------:R-:W-:Y:S01]  /*76d0*/  FFMA R10, R41.reuse, R51, R10 ;  /* 0x00000033290a7223 */ /* 0x040fe2000000000a */
[C---:B------:R-:W-:Y:S01]  /*76e0*/  FFMA R15, R41.reuse, R52, R15 ;  /* 0x00000034290f7223 */ /* 0x040fe2000000000f */
[C---:B------:R-:W-:Y:S01]  /*76f0*/  FFMA R12, R41.reuse, R53, R12 ;  /* 0x00000035290c7223 */ /* 0x040fe2000000000c */
[C---:B------:R-:W-:Y:S01]  /*7700*/  FFMA R13, R41.reuse, R54, R13 ;  /* 0x00000036290d7223 */ /* 0x040fe2000000000d */
[----:B------:R-:W-:Y:S02]  /*7710*/  HADD2.F32 R56, -RZ, R56.H1_H1 ;  /* 0x30000038ff387230 */ /* 0x000fe40000004100 */
[C---:B------:R-:W-:Y:S01]  /*7720*/  FMUL R14, R38.reuse, R18 ;  /* 0x00000012260e7220 */ /* 0x040fe20000400000 */
[C---:B------:R-:W-:Y:S01]  /*7730*/  FMUL R19, R38.reuse, R19 ;  /* 0x0000001326137220 */ /* 0x040fe20000400000 */
[--C-:B------:R-:W-:Y:S02]  /*7740*/  HADD2.F32 R59, -RZ, R60.reuse.H0_H0 ;  /* 0x2000003cff3b7230 */ /* 0x100fe40000004100 */
[C---:B------:R-:W-:Y:S01]  /*7750*/  FMUL R18, R38.reuse, R22 ;  /* 0x0000001626127220 */ /* 0x040fe20000400000 */
[C---:B------:R-:W-:Y:S01]  /*7760*/  FFMA R14, R41.reuse, R55, R14 ;  /* 0x00000037290e7223 */ /* 0x040fe2000000000e */
[----:B------:R-:W-:Y:S02]  /*7770*/  HADD2.F32 R60, -RZ, R60.H1_H1 ;  /* 0x3000003cff3c7230 */ /* 0x000fe40000004100 */
        /* <DEDUP_REMOVED lines=8> */
[C---:B------:R-:W-:Y:S01]  /*7800*/  FFMA R23, R41.reuse, R60, R23 ;  /* 0x0000003c29177223 */ /* 0x040fe20000000017 */
[C---:B------:R-:W-:Y:S01]  /*7810*/  FMUL R27, R38.reuse, R27 ;  /* 0x0000001b261b7220 */ /* 0x040fe20000400000 */
[C---:B------:R-:W-:Y:S01]  /*7820*/  FFMA R20, R41.reuse, R61, R20 ;  /* 0x0000003d29147223 */ /* 0x040fe20000000014 */
[C---:B------:R-:W-:Y:S01]  /*7830*/  FFMA R21, R41.reuse, R62, R21 ;  /* 0x0000003e29157223 */ /* 0x040fe20000000015 */
[--C-:B------:R-:W-:Y:S02]  /*7840*/  HADD2.F32 R67, -RZ, R68.reuse.H0_H0 ;  /* 0x20000044ff437230 */ /* 0x100fe40000004100 */
[----:B------:R-:W-:Y:S01]  /*7850*/  FFMA R22, R41, R63, R22 ;  /* 0x0000003f29167223 */ /* 0x000fe20000000016 */
[----:B------:R-:W-:Y:S02]  /*7860*/  HADD2.F32 R68, -RZ, R68.H1_H1 ;  /* 0x30000044ff447230 */ /* 0x000fe40000004100 */
[C---:B------:R-:W-:Y:S01]  /*7870*/  FMUL R26, R38.reuse, R30 ;  /* 0x0000001e261a7220 */ /* 0x040fe20000400000 */
[----:B------:R-:W-:Y:S01]  /*7880*/  F2FP.SATFINITE.E4M3.F32.PACK_AB_MERGE_C R107, R15, R10, RZ ;  /* 0x0000000a0f6b723e */ /* 0x000fe200048070ff */
        /* <DEDUP_REMOVED lines=8> */
[----:B------:R-:W-:Y:S01]  /*7910*/  F2FP.SATFINITE.E4M3.F32.PACK_AB_MERGE_C R106, R9, R8, R107 ;  /* 0x00000008096a723e */ /* 0x000fe2000480706b */
[----:B------:R-:W-:Y:S01]  /*7920*/  FFMA R31, R41, R68, R31 ;  /* 0x00000044291f7223 */ /* 0x000fe2000000001f */
[----:B------:R-:W-:Y:S01]  /*7930*/  FMUL R35, R38, R35 ;  /* 0x0000002326237220 */ /* 0x000fe20000400000 */
[----:B------:R-:W-:Y:S01]  /*7940*/  F2FP.SATFINITE.E4M3.F32.PACK_AB_MERGE_C R107, R19, R14, RZ ;  /* 0x0000000e136b723e */ /* 0x000fe200048070ff */
[C---:B------:R-:W-:Y:S01]  /*7950*/  FFMA R28, R41.reuse, R69, R28 ;  /* 0x00000045291c7223 */ /* 0x040fe2000000001c */
[C---:B------:R-:W-:Y:S01]  /*7960*/  FFMA R29, R41.reuse, R70, R29 ;  /* 0x00000046291d7223 */ /* 0x040fe2000000001d */
[C---:B------:R-:W-:Y:S01]  /*7970*/  FFMA R30, R41.reuse, R43, R30 ;  /* 0x0000002b291e7223 */ /* 0x040fe2000000001e */
[----:B------:R-:W-:Y:S01]  /*7980*/  FFMA R35, R41, R40, R35 ;  /* 0x0000002829237223 */ /* 0x000fe20000000023 */
        /* <DEDUP_REMOVED lines=21> */
[----:B------:R-:W-:Y:S02]  /*7ae0*/  UIADD3 UR4, UP0, UPT, UR62, 0x680, URZ ;  /* 0x000006803e047890 */ /* 0x000fe4000ff1e0ff */
[----:B------:R-:W-:Y:S02]  /*7af0*/  UIADD3 UR9, UPT, UPT, UR49, 0x40, URZ ;  /* 0x0000004031097890 */ /* 0x000fe4000fffe0ff */
[----:B------:R-:W-:Y:S02]  /*7b00*/  UIADD3 UR8, UPT, UPT, UR44, 0x5200, URZ ;  /* 0x000052002c087890 */ /* 0x000fe4000fffe0ff */
[----:B------:R-:W-:Y:S01]  /*7b10*/  UIADD3.X UR5, UPT, UPT, URZ, UR63, URZ, UP0, !UPT ;  /* 0x0000003fff057290 */ /* 0x000fe200087fe4ff */
[----:B------:R-:W-:Y:S01]  /*7b20*/  UMOV UR10, UR50 ;  /* 0x00000032000a7c82 */ /* 0x000fe20008000000 */
[----:B------:R-:W-:Y:S07]  /*7b30*/  UMOV UR11, UR36 ;  /* 0x00000024000b7c82 */ /* 0x000fee0008000000 */
[----:B------:R2:W-:Y:S01]  /*7b40*/  UTMASTG.3D [UR8], [UR4] ;  /* 0x00000008040073b5 */ /* 0x0005e20008010000 */
[----:B------:R0:W-:Y:S01]  /*7b50*/  UTMACMDFLUSH ;  /* 0x00000000000079b7 */ /* 0x0001e20000000000 */
[----:B--2---:R-:W-:Y:S04]  /*7b60*/  DEPBAR.LE SB0, 0x1 ;  /* 0x000080400000791a */ /* 0x004fe80000000000 */
.L_x_114:
[----:B------:R-:W-:Y:S05]  /*7b70*/  BSYNC.RECONVERGENT B0 ;  /* 0x0000000000007941 */ /* 0x000fea0003800200 */
.L_x_113:
        /* <DEDUP_REMOVED lines=16> */
.L_x_118:
[----:B------:R-:W-:Y:S05]  /*7c80*/  BSYNC B0 ;  /* 0x0000000000007941 */ /* 0x000fea0003800000 */
.L_x_117:
        /* <DEDUP_REMOVED lines=17> */
.L_x_116:
[----:B------:R-:W-:Y:S05]  /*7da0*/  BSYNC B1 ;  /* 0x0000000000017941 */ /* 0x000fea0003800000 */
.L_x_115:
        /* <DEDUP_REMOVED lines=21> */
.L_x_120:
        /* <DEDUP_REMOVED lines=18> */
[----:B------:R-:W-:Y:S01]  /*8020*/  ISETP.NE.AND P6, PT, R102, RZ, PT ;  /* 0x000000ff6600720c */ /* 0x000fe20003fc5270 */
[--C-:B------:R-:W-:Y:S01]  /*8030*/  HADD2.F32 R49, -RZ, R50.reuse.H0_H0 ;  /* 0x20000032ff317230 */ /* 0x100fe20000004100 */
[----:B----4-:R-:W-:Y:S01]  /*8040*/  F2FP.F16.E4M3.UNPACK_B R58, R76 ;  /* 0x0000004cff3a723e */ /* 0x010fe200020006ff */
[----:B------:R-:W-:Y:S01]  /*8050*/  HADD2.F32 R50, -RZ, R50.H1_H1 ;  /* 0x30000032ff327230 */ /* 0x000fe20000004100 */
[----:B------:R-:W-:Y:S01]  /*8060*/  F2FP.F16.E4M3.UNPACK_B R62, R77 ;  /* 0x0000004dff3e723e */ /* 0x000fe200020006ff */
[--C-:B------:R-:W-:Y:S01]  /*8070*/  HADD2.F32 R53, -RZ, R54.reuse.H0_H0 ;  /* 0x20000036ff357230 */ /* 0x100fe20000004100 */
[----:B------:R-:W-:Y:S01]  /*8080*/  F2FP.F16.E4M3.UNPACK_B R66, R78 ;  /* 0x0000004eff42723e */ /* 0x000fe200020006ff */
[----:B------:R-:W-:Y:S01]  /*8090*/  HADD2.F32 R54, -RZ, R54.H1_H1 ;  /* 0x30000036ff367230 */ /* 0x000fe20000004100 */
[----:B------:R-:W-:Y:S01]  /*80a0*/  F2FP.F16.E4M3.UNPACK_B R70, R79 ;  /* 0x0000004fff46723e */ /* 0x000fe200020006ff */
[--C-:B------:R-:W-:Y:S01]  /*80b0*/  HADD2.F32 R57, -RZ, R58.reuse.H0_H0 ;  /* 0x2000003aff397230 */ /* 0x100fe20000004100 */
[----:B------:R-:W-:Y:S01]  /*80c0*/  F2FP.F16.E4M3.UNPACK_B R56, R75.H1 ;  /* 0x0000004bff38723e */ /* 0x000fe200030006ff */
[----:B------:R-:W-:Y:S01]  /*80d0*/  HADD2.F32 R58, -RZ, R58.H1_H1 ;  /* 0x3000003aff3a7230 */ /* 0x000fe20000004100 */
[----:B------:R-:W-:Y:S01]  /*80e0*/  F2FP.F16.E4M3.UNPACK_B R60, R76.H1 ;  /* 0x0000004cff3c723e */ /* 0x000fe200030006ff */
[--C-:B------:R-:W-:Y:S01]  /*80f0*/  HADD2.F32 R61, -RZ, R62.reuse.H0_H0 ;  /* 0x2000003eff3d7230 */ /* 0x100fe20000004100 */
[----:B------:R-:W-:Y:S01]  /*8100*/  F2FP.F16.E4M3.UNPACK_B R64, R77.H1 ;  /* 0x0000004dff40723e */ /* 0x000fe200030006ff */
[----:B------:R-:W-:Y:S01]  /*8110*/  HADD2.F32 R62, -RZ, R62.H1_H1 ;  /* 0x3000003eff3e7230 */ /* 0x000fe20000004100 */
[----:B------:R-:W-:Y:S01]  /*8120*/  F2FP.F16.E4M3.UNPACK_B R68, R78.H1 ;  /* 0x0000004eff44723e */ /* 0x000fe200030006ff */
        /* <DEDUP_REMOVED lines=112> */
[----:B------:R-:W-:Y:S02]  /*8830*/  UIADD3 UR4, UPT, UPT, UR44, 0x4200, URZ ;  /* 0x000042002c047890 */ /* 0x000fe4000fffe0ff */
[----:B------:R-:W-:Y:S01]  /*8840*/  UIADD3 UR9, UPT, UPT, UR49, 0x80, URZ ;  /* 0x0000008031097890 */ /* 0x000fe2000fffe0ff */
[----:B------:R-:W-:Y:S01]  /*8850*/  UMOV UR10, UR50 ;  /* 0x00000032000a7c82 */ /* 0x000fe20008000000 */
[----:B------:R-:W-:Y:S02]  /*8860*/  UMOV UR11, UR36 ;  /* 0x00000024000b7c82 */ /* 0x000fe40008000000 */
        /* <DEDUP_REMOVED lines=8> */
.L_x_122:
[----:B------:R-:W-:Y:S05]  /*88f0*/  BSYNC.RECONVERGENT B0 ;  /* 0x0000000000007941 */ /* 0x000fea0003800200 */
.L_x_121:
        /* <DEDUP_REMOVED lines=16> */
.L_x_126:
[----:B------:R-:W-:Y:S05]  /*8a00*/  BSYNC B0 ;  /* 0x0000000000007941 */ /* 0x000fea0003800000 */
.L_x_125:
        /* <DEDUP_REMOVED lines=17> */
.L_x_124:
[----:B------:R-:W-:Y:S05]  /*8b20*/  BSYNC B1 ;  /* 0x0000000000017941 */ /* 0x000fea0003800000 */
.L_x_123:
        /* <DEDUP_REMOVED lines=21> */
.L_x_128:
[----:B------:R-:W-:Y:S01]  /*8c80*/  ISETP.NE.AND P0, PT, R97, RZ, PT ;  /* 0x000000ff6100720c */ /* 0x000fe20003f05270 */
[----:B------:R-:W-:Y:S05]  /*8c90*/  WARPSYNC.ALL ;  /* 0x0000000000007948 */ /* 0x000fea0003800000 */
[----:B------:R-:W-:Y:S01]  /*8ca0*/  R2UR UR4, R39 ;  /* 0x00000000270472ca */ /* 0x000fe200000e0000 */
[----:B------:R-:W2:Y:S01]  /*8cb0*/  S2UR UR6, SR_CgaCtaId ;  /* 0x00000000000679c3 */ /* 0x000ea20000008800 */
[-C--:B------:R-:W-:Y:S01]  /*8cc0*/  F2FP.F16.E4M3.UNPACK_B R42, R72.reuse ;  /* 0x00000048ff2a723e */ /* 0x080fe200020006ff */
[----:B------:R-:W-:Y:S01]  /*8cd0*/  BSSY.RECONVERGENT B0, `(.L_x_129) ;  /* 0x000009b000007945 */ /* 0x000fe20003800200 */
[----:B------:R-:W-:Y:S02]  /*8ce0*/  F2FP.F16.E4M3.UNPACK_B R72, R72.H1 ;  /* 0x00000048ff48723e */ /* 0x000fe400030006ff */
[-C--:B------:R-:W-:Y:S01]  /*8cf0*/  F2FP.F16.E4M3.UNPACK_B R46, R73.reuse ;  /* 0x00000049ff2e723e */ /* 0x080fe200020006ff */
[--C-:B------:R-:W-:Y:S01]  /*8d00*/  HADD2.F32 R40, -RZ, R42.reuse.H0_H0 ;  /* 0x2000002aff287230 */ /* 0x100fe20000004100 */
[----:B------:R-:W-:Y:S01]  /*8d10*/  F2FP.F16.E4M3.UNPACK_B R73, R73.H1 ;  /* 0x00000049ff49723e */ /* 0x000fe200030006ff */
[----:B------:R-:W-:Y:S01]  /*8d20*/  HADD2.F32 R42, -RZ, R42.H1_H1 ;  /* 0x3000002aff2a7230 */ /* 0x000fe20000004100 */
[-C--:B------:R-:W-:Y:S01]  /*8d30*/  F2FP.F16.E4M3.UNPACK_B R50, R74.reuse ;  /* 0x0000004aff32723e */ /* 0x080fe200020006ff */
[----:B------:R-:W-:Y:S01]  /*8d40*/  HADD2.F32 R43, -RZ, R72.H0_H0 ;  /* 0x20000048ff2b7230 */ /* 0x000fe20000004100 */
[----:B------:R-:W-:Y:S01]  /*8d50*/  F2FP.F16.E4M3.UNPACK_B R74, R74.H1 ;  /* 0x0000004aff4a723e */ /* 0x000fe200030006ff */
[----:B------:R-:W-:Y:S01]  /*8d60*/  LDTM.16dp32bit_t0_t15.x32 R4, tmem[UR4+0xc0] ;  /* 0x0000c004000479ee */ /* 0x000fe20008a80000 */
[----:B------:R-:W3:Y:S01]  /*8d70*/  LDTM.16dp32bit_t16_t31.x32 R4, tmem[UR4+0xe0] ;  /* 0x0000e004000479ee */ /* 0x000ee20008aa0000 */
[----:B------:R-:W-:Y:S01]  /*8d80*/  NOP ;  /* 0x0000000000007918 */ /* 0x000fe20000000000 */
[--C-:B------:R-:W-:Y:S01]  /*8d90*/  HADD2.F32 R45, -RZ, R46.reuse.H0_H0 ;  /* 0x2000002eff2d7230 */ /* 0x100fe20000004100 */
[----:B------:R-:W-:Y:S01]  /*8da0*/  R2UR UR5, R71 ;  /* 0x00000000470572ca */ /* 0x000fe200000e0000 */
[----:B------:R-:W-:Y:S01]  /*8db0*/  HADD2.F32 R46, -RZ, R46.H1_H1 ;  /* 0x3000002eff2e7230 */ /* 0x000fe20000004100 */
[----:B------:R-:W-:Y:S01]  /*8dc0*/  F2FP.F16.E4M3.UNPACK_B R54, R75 ;  /* 0x0000004bff36723e */ /* 0x000fe200020006ff */
        /* <DEDUP_REMOVED lines=10> */
[----:B------:R-:W-:Y:S01]  /*8e70*/  UIADD3 UR4, UPT, UPT, UR5, 0xd0, URZ ;  /* 0x000000d005047890 */ /* 0x000fe2000fffe0ff */
[----:B------:R-:W-:Y:S01]  /*8e80*/  HADD2.F32 R59, -RZ, R58.H1_H1 ;  /* 0x3000003aff3b7230 */ /* 0x000fe20000004100 */
[----:B------:R-:W-:Y:S01]  /*8e90*/  F2FP.F16.E4M3.UNPACK_B R76, R76.H1 ;  /* 0x0000004cff4c723e */ /* 0x000fe200030006ff */
[--C-:B------:R-:W-:Y:S01]  /*8ea0*/  HADD2.F32 R60, -RZ, R62.reuse.H0_H0 ;  /* 0x2000003eff3c7230 */ /* 0x100fe20000004100 */
[----:B------:R-:W-:Y:S01]  /*8eb0*/  F2FP.F16.E4M3.UNPACK_B R77, R77.H1 ;  /* 0x0000004dff4d723e */ /* 0x000fe200030006ff */
[----:B------:R-:W-:Y:S01]  /*8ec0*/  HADD2.F32 R63, -RZ, R62.H1_H1 ;  /* 0x3000003eff3f7230 */ /* 0x000fe20000004100 */
[----:B------:R-:W-:Y:S01]  /*8ed0*/  F2FP.F16.E4M3.UNPACK_B R78, R78.H1 ;  /* 0x0000004eff4e723e */ /* 0x000fe200030006ff */
[--C-:B------:R-:W-:Y:S01]  /*8ee0*/  HADD2.F32 R64, -RZ, R66.reuse.H0_H0 ;  /* 0x20000042ff407230 */ /* 0x100fe20000004100 */
[----:B--2---:R-:W-:Y:S01]  /*8ef0*/  UPRMT UR4, UR6, 0x654, UR4 ;  /* 0x0000065406047896 */ /* 0x004fe20008000004 */
        /* <DEDUP_REMOVED lines=8> */
[----:B------:R-:W-:Y:S01]  /*8f80*/  SYNCS.ARRIVE.TRANS64.RED.A1T0 RZ, [UR4], RZ ;  /* 0x000000ffffff79a7 */ /* 0x000fe20008100404 */
[C---:B------:R-:W-:Y:S01]  /*8f90*/  FMUL R16, R38.reuse, R16 ;  /* 0x0000001026107220 */ /* 0x040fe20000400000 */
[C---:B------:R-:W-:Y:S01]  /*8fa0*/  FMUL R17, R38.reuse, R17 ;  /* 0x0000001126117220 */ /* 0x040fe20000400000 */
[C---:B------:R-:W-:Y:S01]  /*8fb0*/  FMUL R0, R38.reuse, R20 ;  /* 0x0000001426007220 */ /* 0x040fe20000400000 */
[C---:B------:R-:W-:Y:S01]  /*8fc0*/  FMUL R2, R38.reuse, R21 ;  /* 0x0000001526027220 */ /* 0x040fe20000400000 */
[C---:B------:R-:W-:Y:S01]  /*8fd0*/  FMUL R20, R38.reuse, R25 ;  /* 0x0000001926147220 */ /* 0x040fe20000400000 */
[----:B------:R-:W-:Y:S02]  /*8fe0*/  HADD2.F32 R67, -RZ, R66.H1_H1 ;  /* 0x30000042ff437230 */ /* 0x000fe40000004100 */
[C---:B------:R-:W-:Y:S01]  /*8ff0*/  FMUL R6, R38.reuse, R6 ;  /* 0x0000000626067220 */ /* 0x040fe20000400000 */
[----:B------:R-:W-:Y:S02]  /*9000*/  HADD2.F32 R44, -RZ, R72.H1_H1 ;  /* 0x30000048ff2c7230 */ /* 0x000fe40000004100 */
[C---:B------:R-:W-:Y:S01]  /*9010*/  FMUL R7, R38.reuse, R7 ;  /* 0x0000000726077220 */ /* 0x040fe20000400000 */
[--C-:B------:R-:W-:Y:S02]  /*9020*/  HADD2.F32 R47, -RZ, R73.reuse.H0_H0 ;  /* 0x20000049ff2f7230 */ /* 0x100fe40000004100 */
[C---:B------:R-:W-:Y:S01]  /*9030*/  FFMA R6, R41.reuse, R43, R6 ;  /* 0x0000002b29067223 */ /* 0x040fe20000000006 */
[--C-:B------:R-:W-:Y:S02]  /*9040*/  HADD2.F32 R40, -RZ, R68.reuse.H0_H0 ;  /* 0x20000044ff287230 */ /* 0x100fe40000004100 */
[C---:B------:R-:W-:Y:S01]  /*9050*/  FFMA R7, R41.reuse, R44, R7 ;  /* 0x0000002c29077223 */ /* 0x040fe20000000007 */
[C---:B------:R-:W-:Y:S01]  /*9060*/  FFMA R8, R41.reuse, R45, R8 ;  /* 0x0000002d29087223 */ /* 0x040fe20000000008 */
[----:B------:R-:W-:Y:S01]  /*9070*/  FFMA R9, R41, R46, R9 ;  /* 0x0000002e29097223 */ /* 0x000fe20000000009 */
[----:B------:R-:W-:Y:S02]  /*9080*/  HADD2.F32 R43, -RZ, R68.H1_H1 ;  /* 0x30000044ff2b7230 */ /* 0x000fe40000004100 */
[C---:B------:R-:W-:Y:S01]  /*9090*/  FMUL R10, R38.reuse, R10 ;  /* 0x0000000a260a7220 */ /* 0x040fe20000400000 */
[----:B------:R-:W-:Y:S01]  /*90a0*/  HADD2.F32 R48, -RZ, R73.H1_H1 ;  /* 0x30000049ff307230 */ /* 0x000fe20000004100 */
[----:B------:R-:W-:Y:S01]  /*90b0*/  F2FP.SATFINITE.E4M3.F32.PACK_AB_MERGE_C R100, R7, R6, RZ ;  /* 0x000000060764723e */ /* 0x000fe200048070ff */
[C---:B------:R-:W-:Y:S01]  /*90c0*/  FMUL R7, R38.reuse, R24 ;  /* 0x0000001826077220 */ /* 0x040fe20000400000 */
[----:B------:R-:W-:Y:S01]  /*90d0*/  FFMA R10, R41, R47, R10 ;  /* 0x0000002f290a7223 */ /* 0x000fe2000000000a */
[C---:B------:R-:W-:Y:S01]  /*90e0*/  FMUL R24, R38.reuse, R29 ;  /* 0x0000001d26187220 */ /* 0x040fe20000400000 */
[----:B------:R-:W-:Y:S01]  /*90f0*/  F2FP.SATFINITE.E4M3.F32.PACK_AB_MERGE_C R100, R5, R4, R100 ;  /* 0x000000040564723e */ /* 0x000fe20004807064 */
[C---:B------:R-:W-:Y:S01]  /*9100*/  FMUL R11, R38.reuse, R11 ;  /* 0x0000000b260b7220 */ /* 0x040fe20000400000 */
[--C-:B------:R-:W-:Y:S02]  /*9110*/  HADD2.F32 R51, -RZ, R74.reuse.H0_H0 ;  /* 0x2000004aff337230 */ /* 0x100fe40000004100 */
[C---:B------:R-:W-:Y:S01]  /*9120*/  FMUL R14, R38.reuse, R14 ;  /* 0x0000000e260e7220 */ /* 0x040fe20000400000 */
[----:B------:R-:W-:Y:S02]  /*9130*/  HADD2.F32 R52, -RZ, R74.H1_H1 ;  /* 0x3000004aff347230 */ /* 0x000fe40000004100 */
[C---:B------:R-:W-:Y:S01]  /*9140*/  FFMA R11, R41.reuse, R48, R11 ;  /* 0x00000030290b7223 */ /* 0x040fe2000000000b */
[C---:B------:R-:W-:Y:S01]  /*9150*/  FFMA R12, R41.reuse, R49, R12 ;  /* 0x00000031290c7223 */ /* 0x040fe2000000000c */
[C---:B------:R-:W-:Y:S01]  /*9160*/  FFMA R13, R41.reuse, R50, R13 ;  /* 0x00000032290d7223 */ /* 0x040fe2000000000d */
[----:B------:R-:W-:Y:S01]  /*9170*/  FFMA R14, R41, R51, R14 ;  /* 0x00000033290e7223 */ /* 0x000fe2000000000e */
[C---:B------:R-:W-:Y:S01]  /*9180*/  FMUL R15, R38.reuse, R15 ;  /* 0x0000000f260f7220 */ /* 0x040fe20000400000 */
[--C-:B------:R-:W-:Y:S01]  /*9190*/  HADD2.F32 R55, -RZ, R75.reuse.H0_H0 ;  /* 0x2000004bff377230 */ /* 0x100fe20000004100 */
[----:B------:R-:W-:Y:S01]  /*91a0*/  F2FP.SATFINITE.E4M3.F32.PACK_AB_MERGE_C R101, R11, R10, RZ ;  /* 0x0000000a0b65723e */ /* 0x000fe200048070ff */
[----:B------:R-:W-:Y:S02]  /*91b0*/  HADD2.F32 R56, -RZ, R75.H1_H1 ;  /* 0x3000004bff387230 */ /* 0x000fe40000004100 */
[C---:B------:R-:W-:Y:S01]  /*91c0*/  FFMA R15, R41.reuse, R52, R15 ;  /* 0x00000034290f7223 */ /* 0x040fe2000000000f */
[----:B------:R-:W-:Y:S01]  /*91d0*/  FFMA R16, R41, R53, R16 ;  /* 0x0000003529107223 */ /* 0x000fe20000000010 */
[----:B------:R-:W-:Y:S01]  /*91e0*/  F2FP.SATFINITE.E4M3.F32.PACK_AB_MERGE_C R101, R9, R8, R101 ;  /* 0x000000080965723e */ /* 0x000fe20004807065 */
[----:B------:R-:W-:Y:S01]  /*91f0*/  FFMA R17, R41, R54, R17 ;  /* 0x0000003629117223 */ /* 0x000fe20000000011 */
[C---:B------:R-:W-:Y:S01]  /*9200*/  FMUL R18, R38.reuse, R18 ;  /* 0x0000001226127220 */ /* 0x040fe20000400000 */
[----:B------:R-:W-:Y:S01]  /*9210*/  F2FP.SATFINITE.E4M3.F32.PACK_AB_MERGE_C R102, R15, R14, RZ ;  /* 0x0000000e0f66723e */ /* 0x000fe200048070ff */
[C---:B------:R-:W-:Y:S01]  /*9220*/  FMUL R19, R38.reuse, R19 ;  /* 0x0000001326137220 */ /* 0x040fe20000400000 */
[--C-:B------:R-:W-:Y:S02]  /*9230*/  HADD2.F32 R58, -RZ, R76.reuse.H0_H0 ;  /* 0x2000004cff3a7230 */ /* 0x100fe40000004100 */
[----:B------:R-:W-:Y:S01]  /*9240*/  FFMA R18, R41, R55, R18 ;  /* 0x0000003729127223 */ /* 0x000fe20000000012 */
[----:B------:R-:W-:Y:S01]  /*9250*/  F2FP.SATFINITE.E4M3.F32.PACK_AB_MERGE_C R102, R13, R12, R102 ;  /* 0x0000000c0d66723e */ /* 0x000fe20004807066 */
[C---:B------:R-:W-:Y:S01]  /*9260*/  FFMA R19, R41.reuse, R56, R19 ;  /* 0x0000003829137223 */ /* 0x040fe20000000013 */
[----:B------:R-:W-:Y:S02]  /*9270*/  HADD2.F32 R61, -RZ, R76.H1_H1 ;  /* 0x3000004cff3d7230 */ /* 0x000fe40000004100 */
[C---:B------:R-:W-:Y:S01]  /*9280*/  FMUL R3, R38.reuse, R22 ;  /* 0x0000001626037220 */ /* 0x040fe20000400000 */
        /* <DEDUP_REMOVED lines=10> */
[C---:B------:R-:W-:Y:S01]  /*9330*/  FMUL R23, R38.reuse, R28 ;  /* 0x0000001c26177220 */ /* 0x040fe20000400000 */
[----:B------:R-:W-:Y:S01]  /*9340*/  F2FP.F16.E4M3.UNPACK_B R79, R79.H1 ;  /* 0x0000004fff4f723e */ /* 0x000fe200030006ff */
        /* <DEDUP_REMOVED lines=9> */
[C---:B------:R-:W-:Y:S01]  /*93e0*/  FFMA R24, R41.reuse, R67, R24 ;  /* 0x0000004329187223 */ /* 0x040fe20000000018 */
[C---:B------:R-:W-:Y:S01]  /*93f0*/  FMUL R28, R38.reuse, R33 ;  /* 0x00000021261c7220 */ /* 0x040fe20000400000 */
[--C-:B------:R-:W-:Y:S02]  /*9400*/  HADD2.F32 R42, -RZ, R79.reuse.H0_H0 ;  /* 0x2000004fff2a7230 */ /* 0x100fe40000004100 */
[C---:B------:R-:W-:Y:S01]  /*9410*/  FFMA R25, R41.reuse, R66, R25 ;  /* 0x0000004229197223 */ /* 0x040fe20000000019 */
[----:B------:R-:W-:Y:S02]  /*9420*/  HADD2.F32 R71, -RZ, R79.H1_H1 ;  /* 0x3000004fff477230 */ /* 0x000fe40000004100 */
[C---:B------:R-:W-:Y:S01]  /*9430*/  FMUL R29, R38.reuse, R34 ;  /* 0x00000022261d7220 */ /* 0x040fe20000400000 */
        /* <DEDUP_REMOVED lines=9> */
[----:B-1----:R-:W-:Y:S01]  /*94d0*/  F2FP.SATFINITE.E4M3.F32.PACK_AB_MERGE_C R105, R22, R21, RZ ;  /* 0x000000151669723e */ /* 0x002fe200048070ff */
[----:B------:R1:W-:Y:S01]  /*94e0*/  STS.128 [R84+UR44+0x5200], R100 ;  /* 0x0052006454007988 */ /* 0x0003e20008000c2c */
[----:B------:R-:W-:Y:S02]  /*94f0*/  F2FP.SATFINITE.E4M3.F32.PACK_AB_MERGE_C R64, R26, R25, RZ ;  /* 0x000000191a40723e */ /* 0x000fe400048070ff */
[----:B------:R-:W-:Y:S02]  /*9500*/  F2FP.SATFINITE.E4M3.F32.PACK_AB_MERGE_C R67, R30, R29, RZ ;  /* 0x0000001d1e43723e */ /* 0x000fe400048070ff */
[----:B------:R-:W-:Y:S02]  /*9510*/  F2FP.SATFINITE.E4M3.F32.PACK_AB_MERGE_C R104, R2, R0, R3 ;  /* 0x000000000268723e */ /* 0x000fe40004807003 */
[----:B------:R-:W-:Y:S02]  /*9520*/  F2FP.SATFINITE.E4M3.F32.PACK_AB_MERGE_C R105, R20, R7, R105 ;  /* 0x000000071469723e */ /* 0x000fe40004807069 */
[----:B------:R-:W-:Y:S02]  /*9530*/  F2FP.SATFINITE.E4M3.F32.PACK_AB_MERGE_C R106, R24, R23, R64 ;  /* 0x00000017186a723e */ /* 0x000fe40004807040 */
[----:B------:R-:W-:Y:S02]  /*9540*/  F2FP.SATFINITE.E4M3.F32.PACK_AB_MERGE_C R107, R28, R27, R67 ;  /* 0x0000001b1c6b723e */ /* 0x000fe40004807043 */
[----:B------:R-:W-:Y:S03]  /*9550*/  IADD3 R36, PT, PT, R36, 0x1, RZ ;  /* 0x0000000124247810 */ /* 0x000fe60007ffe0ff */
        /* <DEDUP_REMOVED lines=18> */
.L_x_130:
[----:B------:R-:W-:Y:S05]  /*9680*/  BSYNC.RECONVERGENT B0 ;  /* 0x0000000000007941 */ /* 0x000fea0003800200 */
.L_x_129:
[----:B------:R-:W-:Y:S01]  /*9690*/  R2UR UR4, R87 ;  /* 0x00000000570472ca */ /* 0x000fe200000e0000 */
[----:B------:R-:W-:Y:S01]  /*96a0*/  BAR.SYNC.DEFER_BLOCKING 0x1, 0x80 ;  /* 0x0042000000007b1d */ /* 0x000fe20000010000 */
[C---:B------:R-:W-:Y:S01]  /*96b0*/  ISETP.NE.AND P0, PT, R89.reuse, 0x2, PT ;  /* 0x000000025900780c */ /* 0x040fe20003f05270 */
[----:B------:R-:W-:Y:S01]  /*96c0*/  UISETP.NE.AND UP0, UPT, UR45, URZ, UPT ;  /* 0x000000ff2d00728c */ /* 0x000fe2000bf05270 */
[----:B------:R-:W-:Y:S01]  /*96d0*/  ISETP.NE.AND P1, PT, R36, 0x4, PT ;  /* 0x000000042400780c */ /* 0x000fe20003f25270 */
[----:B------:R-:W-:Y:S01]  /*96e0*/  UIADD3 UR16, UPT, UPT, UR38, UR59, URZ ;  /* 0x0000003b26107290 */ /* 0x000fe2000fffe0ff */
[----:B------:R-:W-:Y:S02]  /*96f0*/  SEL R5, RZ, 0x1, P0 ;  /* 0x00000001ff057807 */ /* 0x000fe40000000000 */
[----:B------:R-:W-:Y:S02]  /*9700*/  SEL R3, RZ, 0x1, P1 ;  /* 0x00000001ff037807 */ /* 0x000fe40000800000 */
[----:B------:R-:W-:Y:S02]  /*9710*/  LOP3.LUT R92, R92, R5, RZ, 0x3c, !PT ;  /* 0x000000055c5c7212 */ /* 0x000fe400078e3cff */
[----:B------:R-:W-:Y:S01]  /*9720*/  LOP3.LUT R94, R94, R3, RZ, 0x3c, !PT ;  /* 0x000000035e5e7212 */ /* 0x000fe200078e3cff */
[----:B------:R-:W-:Y:S01]  /*9730*/  UIADD3 UR20, UPT, UPT, UR37, UR4, URZ ;  /* 0x0000000425147290 */ /* 0x000fe2000fffe0ff */
[----:B------:R-:W-:Y:S02]  /*9740*/  SEL R89, R89, RZ, P0 ;  /* 0x000000ff59597207 */ /* 0x000fe40000000000 */
[----:B------:R-:W-:Y:S01]  /*9750*/  SEL R36, R36, RZ, P1 ;  /* 0x000000ff24247207 */ /* 0x000fe20000800000 */
[----:B------:R-:W-:Y:S01]  /*9760*/  UMOV UR36, UR58 ;  /* 0x0000003a00247c82 */ /* 0x000fe20008000000 */
[----:B------:R-:W-:Y:S07]  /*9770*/  BRA.U UP0, `(.L_x_131) ;  /* 0xffffffb900e07547 */ /* 0x000fee000b83ffff */
[----:B------:R-:W-:Y:S05]  /*9780*/  EXIT ;  /* 0x000000000000794d */ /* 0x000fea0003800000 */
.L_x_24:
[----:B-1----:R1:W2:Y:S02]  /*9790*/  SYNCS.PHASECHK.TRANS64.TRYWAIT P0, [R0+URZ+0x100], R3 ;  /* 0x00010003000075a7 */ /* 0x0022a400080011ff */
[----:B--2---:R-:W-:Y:S05]  /*97a0*/  @!P0 NANOSLEEP.SYNCS 0x989680 ;  /* 0x009896800000895d */ /* 0x004fea0003900000 */
[----:B------:R-:W2:Y:S02]  /*97b0*/  @!P0 SYNCS.PHASECHK.TRANS64 P0, [R0+URZ+0x100], R3 ;  /* 0x00010003000085a7 */ /* 0x000ea400080010ff */
[----:B--2---:R-:W-:Y:S05]  /*97c0*/  @!P0 BRA `(.L_x_24) ;  /* 0xfffffffc00f08947 */ /* 0x004fea000383ffff */
[----:B------:R-:W-:Y:S05]  /*97d0*/  BRA `(.L_x_132) ;  /* 0xffffff8000907947 */ /* 0x000fea000383ffff */
.L_x_27:
[----:B-1----:R-:W-:-:S07]  /*97e0*/  MOV R0, UR33 ;  /* 0x0000002100007c02 */ /* 0x002fce0008000f00 */
.L_x_133:
[----:B-1----:R1:W2:Y:S02]  /*97f0*/  SYNCS.PHASECHK.TRANS64.TRYWAIT P0, [R0+URZ+0x20], R3 ;  /* 0x00002003000075a7 */ /* 0x0022a400080011ff */
[----:B--2---:R-:W-:Y:S05]  /*9800*/  @!P0 NANOSLEEP.SYNCS 0x989680 ;  /* 0x009896800000895d */ /* 0x004fea0003900000 */
[----:B------:R-:W2:Y:S02]  /*9810*/  @!P0 SYNCS.PHASECHK.TRANS64 P0, [R0+URZ+0x20], R3 ;  /* 0x00002003000085a7 */ /* 0x000ea400080010ff */
[----:B--2---:R-:W-:Y:S05]  /*9820*/  @!P0 BRA `(.L_x_133) ;  /* 0xfffffffc00f08947 */ /* 0x004fea000383ffff */
[----:B------:R-:W-:Y:S05]  /*9830*/  BRA `(.L_x_26) ;  /* 0xffffff8000d47947 */ /* 0x000fea000383ffff */
.L_x_34:
[----:B-1----:R-:W-:-:S07]  /*9840*/  MOV R0, UR17 ;  /* 0x0000001100007c02 */ /* 0x002fce0008000f00 */
.L_x_134:
[----:B-1----:R1:W2:Y:S02]  /*9850*/  SYNCS.PHASECHK.TRANS64.TRYWAIT P0, [R0+URZ+0x20], R3 ;  /* 0x00002003000075a7 */ /* 0x0022a400080011ff */
[----:B--2---:R-:W-:Y:S05]  /*9860*/  @!P0 NANOSLEEP.SYNCS 0x989680 ;  /* 0x009896800000895d */ /* 0x004fea0003900000 */
[----:B------:R-:W2:Y:S02]  /*9870*/  @!P0 SYNCS.PHASECHK.TRANS64 P0, [R0+URZ+0x20], R3 ;  /* 0x00002003000085a7 */ /* 0x000ea400080010ff */
[----:B--2---:R-:W-:Y:S05]  /*9880*/  @!P0 BRA `(.L_x_134) ;  /* 0xfffffffc00f08947 */ /* 0x004fea000383ffff */
[----:B------:R-:W-:Y:S05]  /*9890*/  BRA `(.L_x_33) ;  /* 0xffffff8400947947 */ /* 0x000fea000383ffff */
.L_x_39:
[----:B-1----:R1:W2:Y:S02]  /*98a0*/  SYNCS.PHASECHK.TRANS64.TRYWAIT P0, [R3+URZ+0x90], R0 ;  /* 0x00009000030075a7 */ /* 0x0022a400080011ff */
[----:B--2---:R-:W-:Y:S05]  /*98b0*/  @!P0 NANOSLEEP.SYNCS 0x989680 ;  /* 0x009896800000895d */ /* 0x004fea0003900000 */
[----:B------:R-:W2:Y:S02]  /*98c0*/  @!P0 SYNCS.PHASECHK.TRANS64 P0, [R3+URZ+0x90], R0 ;  /* 0x00009000030085a7 */ /* 0x000ea400080010ff */
[----:B--2---:R-:W-:Y:S05]  /*98d0*/  @!P0 BRA `(.L_x_39) ;  /* 0xfffffffc00f08947 */ /* 0x004fea000383ffff */
[----:B------:R-:W-:Y:S05]  /*98e0*/  BRA `(.L_x_135) ;  /* 0xffffff8800347947 */ /* 0x000fea000383ffff */
.L_x_43:
[----:B-1----:R-:W-:-:S07]  /*98f0*/  MOV R0, UR4 ;  /* 0x0000000400007c02 */ /* 0x002fce0008000f00 */
.L_x_136:
[----:B-1----:R1:W2:Y:S02]  /*9900*/  SYNCS.PHASECHK.TRANS64.TRYWAIT P0, [R0+URZ], R3 ;  /* 0x00000003000075a7 */ /* 0x0022a400080011ff */
[----:B--2---:R-:W-:Y:S05]  /*9910*/  @!P0 NANOSLEEP.SYNCS 0x989680 ;  /* 0x009896800000895d */ /* 0x004fea0003900000 */
[----:B------:R-:W2:Y:S02]  /*9920*/  @!P0 SYNCS.PHASECHK.TRANS64 P0, [R0+URZ], R3 ;  /* 0x00000003000085a7 */ /* 0x000ea400080010ff */
[----:B--2---:R-:W-:Y:S05]  /*9930*/  @!P0 BRA `(.L_x_136) ;  /* 0xfffffffc00f08947 */ /* 0x004fea000383ffff */
[----:B------:R-:W-:Y:S05]  /*9940*/  BRA `(.L_x_137) ;  /* 0xffffff8c00dc7947 */ /* 0x000fea000383ffff */
.L_x_44:
[----:B------:R-:W-:-:S07]  /*9950*/  MOV R0, UR5 ;  /* 0x0000000500007c02 */ /* 0x000fce0008000f00 */
.L_x_138:
[----:B-1----:R1:W2:Y:S02]  /*9960*/  SYNCS.PHASECHK.TRANS64.TRYWAIT P0, [R0+URZ], R3 ;  /* 0x00000003000075a7 */ /* 0x0022a400080011ff */
[----:B--2---:R-:W-:Y:S05]  /*9970*/  @!P0 NANOSLEEP.SYNCS 0x989680 ;  /* 0x009896800000895d */ /* 0x004fea0003900000 */
[----:B------:R-:W2:Y:S02]  /*9980*/  @!P0 SYNCS.PHASECHK.TRANS64 P0, [R0+URZ], R3 ;  /* 0x00000003000085a7 */ /* 0x000ea400080010ff */
[----:B--2---:R-:W-:Y:S05]  /*9990*/  @!P0 BRA `(.L_x_138) ;  /* 0xfffffffc00f08947 */ /* 0x004fea000383ffff */
[----:B------:R-:W-:Y:S05]  /*99a0*/  BRA `(.L_x_139) ;  /* 0xffffff8c00e87947 */ /* 0x000fea000383ffff */
.L_x_45:
[----:B------:R-:W-:-:S07]  /*99b0*/  MOV R0, UR5 ;  /* 0x0000000500007c02 */ /* 0x000fce0008000f00 */
.L_x_140:
[----:B-1----:R1:W2:Y:S02]  /*99c0*/  SYNCS.PHASECHK.TRANS64.TRYWAIT P0, [R0+URZ], R3 ;  /* 0x00000003000075a7 */ /* 0x0022a400080011ff */
[----:B--2---:R-:W-:Y:S05]  /*99d0*/  @!P0 NANOSLEEP.SYNCS 0x989680 ;  /* 0x009896800000895d */ /* 0x004fea0003900000 */
[----:B------:R-:W2:Y:S02]  /*99e0*/  @!P0 SYNCS.PHASECHK.TRANS64 P0, [R0+URZ], R3 ;  /* 0x00000003000085a7 */ /* 0x000ea400080010ff */
[----:B--2---:R-:W-:Y:S05]  /*99f0*/  @!P0 BRA `(.L_x_140) ;  /* 0xfffffffc00f08947 */ /* 0x004fea000383ffff */
[----:B------:R-:W-:Y:S05]  /*9a00*/  BRA `(.L_x_141) ;  /* 0xffffff8c00f47947 */ /* 0x000fea000383ffff */
.L_x_48:
[----:B--2---:R2:W3:Y:S02]  /*9a10*/  SYNCS.PHASECHK.TRANS64.TRYWAIT P0, [R2+URZ+0xf0], R5 ;  /* 0x0000f005020075a7 */ /* 0x0044e400080011ff */
[----:B---3--:R-:W-:Y:S05]  /*9a20*/  @!P0 NANOSLEEP.SYNCS 0x989680 ;  /* 0x009896800000895d */ /* 0x008fea0003900000 */
[----:B------:R-:W3:Y:S02]  /*9a30*/  @!P0 SYNCS.PHASECHK.TRANS64 P0, [R2+URZ+0xf0], R5 ;  /* 0x0000f005020085a7 */ /* 0x000ee400080010ff */
[----:B---3--:R-:W-:Y:S05]  /*9a40*/  @!P0 BRA `(.L_x_48) ;  /* 0xfffffffc00f08947 */ /* 0x008fea000383ffff */
[----:B------:R-:W-:Y:S05]  /*9a50*/  BRA `(.L_x_142) ;  /* 0xffffff9000587947 */ /* 0x000fea000383ffff */
.L_x_49:
[----:B------:R-:W-:-:S07]  /*9a60*/  MOV R2, UR4 ;  /* 0x0000000400027c02 */ /* 0x000fce0008000f00 */
.L_x_143:
[----:B--2---:R2:W3:Y:S02]  /*9a70*/  SYNCS.PHASECHK.TRANS64.TRYWAIT P0, [R2+URZ+0xa0], R5 ;  /* 0x0000a005020075a7 */ /* 0x0044e400080011ff */
[----:B---3--:R-:W-:Y:S05]  /*9a80*/  @!P0 NANOSLEEP.SYNCS 0x989680 ;  /* 0x009896800000895d */ /* 0x008fea0003900000 */
[----:B------:R-:W3:Y:S02]  /*9a90*/  @!P0 SYNCS.PHASECHK.TRANS64 P0, [R2+URZ+0xa0], R5 ;  /* 0x0000a005020085a7 */ /* 0x000ee400080010ff */
[----:B---3--:R-:W-:Y:S05]  /*9aa0*/  @!P0 BRA `(.L_x_143) ;  /* 0xfffffffc00f08947 */ /* 0x008fea000383ffff */
[----:B------:R-:W-:Y:S05]  /*9ab0*/  BRA `(.L_x_144) ;  /* 0xffffff9000687947 */ /* 0x000fea000383ffff */
.L_x_50:
[----:B--2---:R2:W3:Y:S02]  /*9ac0*/  SYNCS.PHASECHK.TRANS64.TRYWAIT P1, [R2+URZ+0x90], R5 ;  /* 0x00009005020075a7 */ /* 0x0044e400080211ff */
[----:B---3--:R-:W-:Y:S05]  /*9ad0*/  @!P1 NANOSLEEP.SYNCS 0x989680 ;  /* 0x009896800000995d */ /* 0x008fea0003900000 */
[----:B------:R-:W3:Y:S02]  /*9ae0*/  @!P1 SYNCS.PHASECHK.TRANS64 P1, [R2+URZ+0x90], R5 ;  /* 0x00009005020095a7 */ /* 0x000ee400080210ff */
[----:B---3--:R-:W-:Y:S05]  /*9af0*/  @!P1 BRA `(.L_x_50) ;  /* 0xfffffffc00f09947 */ /* 0x008fea000383ffff */
[----:B------:R-:W-:Y:S05]  /*9b00*/  BRA `(.L_x_145) ;  /* 0xffffff9000987947 */ /* 0x000fea000383ffff */
.L_x_53:
[----:B------:R-:W-:-:S07]  /*9b10*/  MOV R0, UR4 ;  /* 0x0000000400007c02 */ /* 0x000fce0008000f00 */
.L_x_146:
[----:B--2---:R2:W3:Y:S02]  /*9b20*/  SYNCS.PHASECHK.TRANS64.TRYWAIT P0, [R0+URZ+0xa0], R3 ;  /* 0x0000a003000075a7 */ /* 0x0044e400080011ff */
[----:B---3--:R-:W-:Y:S05]  /*9b30*/  @!P0 NANOSLEEP.SYNCS 0x989680 ;  /* 0x009896800000895d */ /* 0x008fea0003900000 */
[----:B------:R-:W3:Y:S02]  /*9b40*/  @!P0 SYNCS.PHASECHK.TRANS64 P0, [R0+URZ+0xa0], R3 ;  /* 0x0000a003000085a7 */ /* 0x000ee400080010ff */
[----:B---3--:R-:W-:Y:S05]  /*9b50*/  @!P0 BRA `(.L_x_146) ;  /* 0xfffffffc00f08947 */ /* 0x008fea000383ffff */
[----:B------:R-:W-:Y:S05]  /*9b60*/  BRA `(.L_x_52) ;  /* 0xffffff9000ec7947 */ /* 0x000fea000383ffff */
.L_x_60:
[----:B-1----:R1:W2:Y:S02]  /*9b70*/  SYNCS.PHASECHK.TRANS64.TRYWAIT P1, [R0+URZ+0x90], R5 ;  /* 0x00009005000075a7 */ /* 0x0022a400080211ff */
[----:B--2---:R-:W-:Y:S05]  /*9b80*/  @!P1 NANOSLEEP.SYNCS 0x989680 ;  /* 0x009896800000995d */ /* 0x004fea0003900000 */
[----:B------:R-:W2:Y:S02]  /*9b90*/  @!P1 SYNCS.PHASECHK.TRANS64 P1, [R0+URZ+0x90], R5 ;  /* 0x00009005000095a7 */ /* 0x000ea400080210ff */
[----:B--2---:R-:W-:Y:S05]  /*9ba0*/  @!P1 BRA `(.L_x_60) ;  /* 0xfffffffc00f09947 */ /* 0x004fea000383ffff */
[----:B------:R-:W-:Y:S05]  /*9bb0*/  BRA `(.L_x_147) ;  /* 0xffffff9800547947 */ /* 0x000fea000383ffff */
.L_x_61:
[----:B------:R-:W-:-:S07]  /*9bc0*/  MOV R3, UR23 ;  /* 0x0000001700037c02 */ /* 0x000fce0008000f00 */
.L_x_148:
[----:B-1----:R1:W2:Y:S02]  /*9bd0*/  SYNCS.PHASECHK.TRANS64.TRYWAIT P0, [R3+URZ+0xd0], R0 ;  /* 0x0000d000030075a7 */ /* 0x0022a400080011ff */
[----:B--2---:R-:W-:Y:S05]  /*9be0*/  @!P0 NANOSLEEP.SYNCS 0x989680 ;  /* 0x009896800000895d */ /* 0x004fea0003900000 */
[----:B------:R-:W2:Y:S02]  /*9bf0*/  @!P0 SYNCS.PHASECHK.TRANS64 P0, [R3+URZ+0xd0], R0 ;  /* 0x0000d000030085a7 */ /* 0x000ea400080010ff */
[----:B--2---:R-:W-:Y:S05]  /*9c00*/  @!P0 BRA `(.L_x_148) ;  /* 0xfffffffc00f08947 */ /* 0x004fea000383ffff */
[----:B------:R-:W-:Y:S05]  /*9c10*/  BRA `(.L_x_149) ;  /* 0xffffff9800a47947 */ /* 0x000fea000383ffff */
.L_x_64:
[----:B------:R-:W-:Y:S07]  /*9c20*/  MOV R0, UR5 ;  /* 0x0000000500007c02 */ /* 0x000fee0008000f00 */
.L_x_150:
[----:B-1----:R1:W2:Y:S02]  /*9c30*/  SYNCS.PHASECHK.TRANS64.TRYWAIT P0, [R0+URZ], R3 ;  /* 0x00000003000075a7 */ /* 0x0022a400080011ff */
[----:B--2---:R-:W-:Y:S05]  /*9c40*/  @!P0 NANOSLEEP.SYNCS 0x989680 ;  /* 0x009896800000895d */ /* 0x004fea0003900000 */
[----:B------:R-:W2:Y:S02]  /*9c50*/  @!P0 SYNCS.PHASECHK.TRANS64 P0, [R0+URZ], R3 ;  /* 0x00000003000085a7 */ /* 0x000ea400080010ff */
[----:B--2---:R-:W-:Y:S05]  /*9c60*/  @!P0 BRA `(.L_x_150) ;  /* 0xfffffffc00f08947 */ /* 0x004fea000383ffff */
[----:B------:R-:W-:Y:S05]  /*9c70*/  BRA `(.L_x_63) ;  /* 0xffffff9800c07947 */ /* 0x000fea000383ffff */
.L_x_67:
[----:B------:R-:W-:-:S07]  /*9c80*/  MOV R0, UR4 ;  /* 0x0000000400007c02 */ /* 0x000fce0008000f00 */
.L_x_151:
[----:B--2---:R2:W4:Y:S02]  /*9c90*/  SYNCS.PHASECHK.TRANS64.TRYWAIT P0, [R0+URZ], R3 ;  /* 0x00000003000075a7 */ /* 0x00452400080011ff */
[----:B----4-:R-:W-:Y:S05]  /*9ca0*/  @!P0 NANOSLEEP.SYNCS 0x989680 ;  /* 0x009896800000895d */ /* 0x010fea0003900000 */
[----:B------:R-:W4:Y:S02]  /*9cb0*/  @!P0 SYNCS.PHASECHK.TRANS64 P0, [R0+URZ], R3 ;  /* 0x00000003000085a7 */ /* 0x000f2400080010ff */
[----:B----4-:R-:W-:Y:S05]  /*9cc0*/  @!P0 BRA `(.L_x_151) ;  /* 0xfffffffc00f08947 */ /* 0x010fea000383ffff */
[----:B------:R-:W-:Y:S05]  /*9cd0*/  BRA `(.L_x_152) ;  /* 0xffffff9c00747947 */ /* 0x000fea000383ffff */
.L_x_68:
[----:B------:R-:W-:-:S07]  /*9ce0*/  MOV R0, UR5 ;  /* 0x0000000500007c02 */ /* 0x000fce0008000f00 */
.L_x_153:
[----:B-1----:R1:W2:Y:S02]  /*9cf0*/  SYNCS.PHASECHK.TRANS64.TRYWAIT P0, [R0+URZ], R3 ;  /* 0x00000003000075a7 */ /* 0x0022a400080011ff */
[----:B--2---:R-:W-:Y:S05]  /*9d00*/  @!P0 NANOSLEEP.SYNCS 0x989680 ;  /* 0x009896800000895d */ /* 0x004fea0003900000 */
[----:B------:R-:W2:Y:S02]  /*9d10*/  @!P0 SYNCS.PHASECHK.TRANS64 P0, [R0+URZ], R3 ;  /* 0x00000003000085a7 */ /* 0x000ea400080010ff */
[----:B--2---:R-:W-:Y:S05]  /*9d20*/  @!P0 BRA `(.L_x_153) ;  /* 0xfffffffc00f08947 */ /* 0x004fea000383ffff */
[----:B------:R-:W-:Y:S05]  /*9d30*/  BRA `(.L_x_154) ;  /* 0xffffff9c00807947 */ /* 0x000fea000383ffff */
.L_x_69:
[----:B------:R-:W-:-:S07]  /*9d40*/  MOV R0, UR5 ;  /* 0x0000000500007c02 */ /* 0x000fce0008000f00 */
.L_x_155:
[----:B-1----:R1:W2:Y:S02]  /*9d50*/  SYNCS.PHASECHK.TRANS64.TRYWAIT P0, [R0+URZ], R3 ;  /* 0x00000003000075a7 */ /* 0x0022a400080011ff */
[----:B--2---:R-:W-:Y:S05]  /*9d60*/  @!P0 NANOSLEEP.SYNCS 0x989680 ;  /* 0x009896800000895d */ /* 0x004fea0003900000 */
[----:B------:R-:W2:Y:S02]  /*9d70*/  @!P0 SYNCS.PHASECHK.TRANS64 P0, [R0+URZ], R3 ;  /* 0x00000003000085a7 */ /* 0x000ea400080010ff */
[----:B--2---:R-:W-:Y:S05]  /*9d80*/  @!P0 BRA `(.L_x_155) ;  /* 0xfffffffc00f08947 */ /* 0x004fea000383ffff */
[----:B------:R-:W-:Y:S05]  /*9d90*/  BRA `(.L_x_156) ;  /* 0xffffff9c008c7947 */ /* 0x000fea000383ffff */
.L_x_70:
[----:B------:R-:W-:-:S07]  /*9da0*/  MOV R0, UR4 ;  /* 0x0000000400007c02 */ /* 0x000fce0008000f00 */
.L_x_157:
[----:B-1----:R1:W2:Y:S02]  /*9db0*/  SYNCS.PHASECHK.TRANS64.TRYWAIT P0, [R0+URZ], R3 ;  /* 0x00000003000075a7 */ /* 0x0022a400080011ff */
[----:B--2---:R-:W-:Y:S05]  /*9dc0*/  @!P0 NANOSLEEP.SYNCS 0x989680 ;  /* 0x009896800000895d */ /* 0x004fea0003900000 */
[----:B------:R-:W2:Y:S02]  /*9dd0*/  @!P0 SYNCS.PHASECHK.TRANS64 P0, [R0+URZ], R3 ;  /* 0x00000003000085a7 */ /* 0x000ea400080010ff */
[----:B--2---:R-:W-:Y:S05]  /*9de0*/  @!P0 BRA `(.L_x_157) ;  /* 0xfffffffc00f08947 */ /* 0x004fea000383ffff */
[----:B------:R-:W-:Y:S05]  /*9df0*/  BRA `(.L_x_158) ;  /* 0xffffff9c00987947 */ /* 0x000fea000383ffff */
.L_x_75:
[----:B--2---:R2:W3:Y:S02]  /*9e00*/  SYNCS.PHASECHK.TRANS64.TRYWAIT P0, [R12+URZ+0x90], R9 ;  /* 0x000090090c0075a7 */ /* 0x0044e400080011ff */
[----:B---3--:R-:W-:Y:S05]  /*9e10*/  @!P0 NANOSLEEP.SYNCS 0x989680 ;  /* 0x009896800000895d */ /* 0x008fea0003900000 */
[----:B------:R-:W3:Y:S02]  /*9e20*/  @!P0 SYNCS.PHASECHK.TRANS64 P0, [R12+URZ+0x90], R9 ;  /* 0x000090090c0085a7 */ /* 0x000ee400080010ff */
[----:B---3--:R-:W-:Y:S05]  /*9e30*/  @!P0 BRA `(.L_x_75) ;  /* 0xfffffffc00f08947 */ /* 0x008fea000383ffff */
[----:B------:R-:W-:Y:S05]  /*9e40*/  BRA `(.L_x_159) ;  /* 0xffffffa000c87947 */ /* 0x000fea000383ffff */
.L_x_78:
[----:B------:R-:W-:Y:S07]  /*9e50*/  MOV R0, UR21 ;  /* 0x0000001500007c02 */ /* 0x000fee0008000f00 */
.L_x_160:
[----:B--2---:R2:W3:Y:S02]  /*9e60*/  SYNCS.PHASECHK.TRANS64.TRYWAIT P2, [R0+URZ+0x88], R11 ;  /* 0x0000880b000075a7 */ /* 0x0044e400080411ff */
[----:B---3--:R-:W-:Y:S05]  /*9e70*/  @!P2 NANOSLEEP.SYNCS 0x989680 ;  /* 0x009896800000a95d */ /* 0x008fea0003900000 */
[----:B------:R-:W3:Y:S02]  /*9e80*/  @!P2 SYNCS.PHASECHK.TRANS64 P2, [R0+URZ+0x88], R11 ;  /* 0x0000880b0000a5a7 */ /* 0x000ee400080410ff */
[----:B---3--:R-:W-:Y:S05]  /*9e90*/  @!P2 BRA `(.L_x_160) ;  /* 0xfffffffc00f0a947 */ /* 0x008fea000383ffff */
[----:B------:R-:W-:Y:S05]  /*9ea0*/  BRA `(.L_x_77) ;  /* 0xffffffa800307947 */ /* 0x000fea000383ffff */
.L_x_81:
[----:B--2---:R-:W-:Y:S07]  /*9eb0*/  MOV R0, UR21 ;  /* 0x0000001500007c02 */ /* 0x004fee0008000f00 */
.L_x_161:
[----:B--2---:R2:W3:Y:S02]  /*9ec0*/  SYNCS.PHASECHK.TRANS64.TRYWAIT P0, [R0+URZ+0x60], R9 ;  /* 0x00006009000075a7 */ /* 0x0044e400080011ff */
[----:B---3--:R-:W-:Y:S05]  /*9ed0*/  @!P0 NANOSLEEP.SYNCS 0x989680 ;  /* 0x009896800000895d */ /* 0x008fea0003900000 */
[----:B------:R-:W3:Y:S02]  /*9ee0*/  @!P0 SYNCS.PHASECHK.TRANS64 P0, [R0+URZ+0x60], R9 ;  /* 0x00006009000085a7 */ /* 0x000ee400080010ff */
[----:B---3--:R-:W-:Y:S05]  /*9ef0*/  @!P0 BRA `(.L_x_161) ;  /* 0xfffffffc00f08947 */ /* 0x008fea000383ffff */
[----:B------:R-:W-:Y:S05]  /*9f00*/  BRA `(.L_x_162) ;  /* 0xffffffa8008c7947 */ /* 0x000fea000383ffff */
.L_x_82:
[----:B------:R-:W-:Y:S07]  /*9f10*/  MOV R0, UR21 ;  /* 0x0000001500007c02 */ /* 0x000fee0008000f00 */
.L_x_163:
[----:B--2---:R2:W3:Y:S02]  /*9f20*/  SYNCS.PHASECHK.TRANS64.TRYWAIT P0, [R0+URZ+0x68], R9 ;  /* 0x00006809000075a7 */ /* 0x0044e400080011ff */
[----:B---3--:R-:W-:Y:S05]  /*9f30*/  @!P0 NANOSLEEP.SYNCS 0x989680 ;  /* 0x009896800000895d */ /* 0x008fea0003900000 */
[----:B------:R-:W3:Y:S02]  /*9f40*/  @!P0 SYNCS.PHASECHK.TRANS64 P0, [R0+URZ+0x68], R9 ;  /* 0x00006809000085a7 */ /* 0x000ee400080010ff */
[----:B---3--:R-:W-:Y:S05]  /*9f50*/  @!P0 BRA `(.L_x_163) ;  /* 0xfffffffc00f08947 */ /* 0x008fea000383ffff */
[----:B------:R-:W-:Y:S05]  /*9f60*/  BRA `(.L_x_164) ;  /* 0xffffffa800c47947 */ /* 0x000fea000383ffff */
.L_x_83:
[----:B------:R-:W-:Y:S07]  /*9f70*/  MOV R0, UR21 ;  /* 0x0000001500007c02 */ /* 0x000fee0008000f00 */
.L_x_165:
[----:B--2---:R2:W3:Y:S02]  /*9f80*/  SYNCS.PHASECHK.TRANS64.TRYWAIT P0, [R0+URZ+0x70], R9 ;  /* 0x00007009000075a7 */ /* 0x0044e400080011ff */
[----:B---3--:R-:W-:Y:S05]  /*9f90*/  @!P0 NANOSLEEP.SYNCS 0x989680 ;  /* 0x009896800000895d */ /* 0x008fea0003900000 */
[----:B------:R-:W3:Y:S02]  /*9fa0*/  @!P0 SYNCS.PHASECHK.TRANS64 P0, [R0+URZ+0x70], R9 ;  /* 0x00007009000085a7 */ /* 0x000ee400080010ff */
[----:B---3--:R-:W-:Y:S05]  /*9fb0*/  @!P0 BRA `(.L_x_165) ;  /* 0xfffffffc00f08947 */ /* 0x008fea000383ffff */
[----:B------:R-:W-:Y:S05]  /*9fc0*/  BRA `(.L_x_166) ;  /* 0xffffffac00087947 */ /* 0x000fea000383ffff */
.L_x_84:
[----:B------:R-:W-:Y:S07]  /*9fd0*/  MOV R0, UR21 ;  /* 0x0000001500007c02 */ /* 0x000fee0008000f00 */
.L_x_167:
[----:B--2---:R2:W3:Y:S02]  /*9fe0*/  SYNCS.PHASECHK.TRANS64.TRYWAIT P0, [R0+URZ+0x78], R9 ;  /* 0x00007809000075a7 */ /* 0x0044e400080011ff */
[----:B---3--:R-:W-:Y:S05]  /*9ff0*/  @!P0 NANOSLEEP.SYNCS 0x989680 ;  /* 0x009896800000895d */ /* 0x008fea0003900000 */
[----:B------:R-:W3:Y:S02]  /*a000*/  @!P0 SYNCS.PHASECHK.TRANS64 P0, [R0+URZ+0x78], R9 ;  /* 0x00007809000085a7 */ /* 0x000ee400080010ff */
[----:B---3--:R-:W-:Y:S05]  /*a010*/  @!P0 BRA `(.L_x_167) ;  /* 0xfffffffc00f08947 */ /* 0x008fea000383ffff */
[----:B------:R-:W-:Y:S05]  /*a020*/  BRA `(.L_x_168) ;  /* 0xffffffac00487947 */ /* 0x000fea000383ffff */
.L_x_86:
[----:B------:R-:W-:-:S07]  /*a030*/  MOV R0, UR21 ;  /* 0x0000001500007c02 */ /* 0x000fce0008000f00 */
.L_x_169:
[----:B---3--:R3:W4:Y:S02]  /*a040*/  SYNCS.PHASECHK.TRANS64.TRYWAIT P0, [R0+URZ+0x60], R3 ;  /* 0x00006003000075a7 */ /* 0x00872400080011ff */
[----:B----4-:R-:W-:Y:S05]  /*a050*/  @!P0 NANOSLEEP.SYNCS 0x989680 ;  /* 0x009896800000895d */ /* 0x010fea0003900000 */
[----:B------:R-:W4:Y:S02]  /*a060*/  @!P0 SYNCS.PHASECHK.TRANS64 P0, [R0+URZ+0x60], R3 ;  /* 0x00006003000085a7 */ /* 0x000f2400080010ff */
[----:B----4-:R-:W-:Y:S05]  /*a070*/  @!P0 BRA `(.L_x_169) ;  /* 0xfffffffc00f08947 */ /* 0x010fea000383ffff */
[----:B------:R-:W-:Y:S05]  /*a080*/  BRA `(.L_x_170) ;  /* 0xffffffac00bc7947 */ /* 0x000fea000383ffff */
.L_x_87:
[----:B---3--:R-:W-:-:S07]  /*a090*/  MOV R0, UR21 ;  /* 0x0000001500007c02 */ /* 0x008fce0008000f00 */
.L_x_171:
[----:B---3--:R3:W4:Y:S02]  /*a0a0*/  SYNCS.PHASECHK.TRANS64.TRYWAIT P0, [R0+URZ+0x68], R3 ;  /* 0x00006803000075a7 */ /* 0x00872400080011ff */
[----:B----4-:R-:W-:Y:S05]  /*a0b0*/  @!P0 NANOSLEEP.SYNCS 0x989680 ;  /* 0x009896800000895d */ /* 0x010fea0003900000 */
[----:B------:R-:W4:Y:S02]  /*a0c0*/  @!P0 SYNCS.PHASECHK.TRANS64 P0, [R0+URZ+0x68], R3 ;  /* 0x00006803000085a7 */ /* 0x000f2400080010ff */
[----:B----4-:R-:W-:Y:S05]  /*a0d0*/  @!P0 BRA `(.L_x_171) ;  /* 0xfffffffc00f08947 */ /* 0x010fea000383ffff */
[----:B------:R-:W-:Y:S05]  /*a0e0*/  BRA `(.L_x_172) ;  /* 0xffffffac00ac7947 */ /* 0x000fea000383ffff */
.L_x_88:
[----:B---3--:R-:W-:-:S07]  /*a0f0*/  MOV R0, UR21 ;  /* 0x0000001500007c02 */ /* 0x008fce0008000f00 */
.L_x_173:
[----:B---3--:R3:W4:Y:S02]  /*a100*/  SYNCS.PHASECHK.TRANS64.TRYWAIT P0, [R0+URZ+0x70], R3 ;  /* 0x00007003000075a7 */ /* 0x00872400080011ff */
[----:B----4-:R-:W-:Y:S05]  /*a110*/  @!P0 NANOSLEEP.SYNCS 0x989680 ;  /* 0x009896800000895d */ /* 0x010fea0003900000 */
[----:B------:R-:W4:Y:S02]  /*a120*/  @!P0 SYNCS.PHASECHK.TRANS64 P0, [R0+URZ+0x70], R3 ;  /* 0x00007003000085a7 */ /* 0x000f2400080010ff */
[----:B----4-:R-:W-:Y:S05]  /*a130*/  @!P0 BRA `(.L_x_173) ;  /* 0xfffffffc00f08947 */ /* 0x010fea000383ffff */
[----:B------:R-:W-:Y:S05]  /*a140*/  BRA `(.L_x_174) ;  /* 0xffffffac009c7947 */ /* 0x000fea000383ffff */
.L_x_90:
[----:B-1----:R1:W2:Y:S02]  /*a150*/  SYNCS.PHASECHK.TRANS64.TRYWAIT P0, [R3+URZ+0x90], R0 ;  /* 0x00009000030075a7 */ /* 0x0022a400080011ff */
[----:B--2---:R-:W-:Y:S05]  /*a160*/  @!P0 NANOSLEEP.SYNCS 0x989680 ;  /* 0x009896800000895d */ /* 0x004fea0003900000 */
[----:B------:R-:W2:Y:S02]  /*a170*/  @!P0 SYNCS.PHASECHK.TRANS64 P0, [R3+URZ+0x90], R0 ;  /* 0x00009000030085a7 */ /* 0x000ea400080010ff */
[----:B--2---:R-:W-:Y:S05]  /*a180*/  @!P0 BRA `(.L_x_90) ;  /* 0xfffffffc00f08947 */ /* 0x004fea000383ffff */
[----:B------:R-:W-:Y:S05]  /*a190*/  BRA `(.L_x_175) ;  /* 0xffffffb0006c7947 */ /* 0x000fea000383ffff */
.L_x_101:
[----:B--2---:R2:W1:Y:S02]  /*a1a0*/  SYNCS.PHASECHK.TRANS64.TRYWAIT P1, [R2+URZ+0x40], R3 ;  /* 0x00004003020075a7 */ /* 0x00446400080211ff */
[----:B-1----:R-:W-:Y:S05]  /*a1b0*/  @!P1 NANOSLEEP.SYNCS 0x989680 ;  /* 0x009896800000995d */ /* 0x002fea0003900000 */
[----:B------:R-:W1:Y:S02]  /*a1c0*/  @!P1 SYNCS.PHASECHK.TRANS64 P1, [R2+URZ+0x40], R3 ;  /* 0x00004003020095a7 */ /* 0x000e6400080210ff */
[----:B-1----:R-:W-:Y:S05]  /*a1d0*/  @!P1 BRA `(.L_x_101) ;  /* 0xfffffffc00f09947 */ /* 0x002fea000383ffff */
[----:B------:R-:W-:Y:S05]  /*a1e0*/  BRA `(.L_x_100) ;  /* 0xffffffbc00e47947 */ /* 0x000fea000383ffff */
.L_x_103:
[----:B--2---:R2:W4:Y:S02]  /*a1f0*/  SYNCS.PHASECHK.TRANS64.TRYWAIT P0, [R71+URZ+0xb0], R4 ;  /* 0x0000b004470075a7 */ /* 0x00452400080011ff */
[----:B----4-:R-:W-:Y:S05]  /*a200*/  @!P0 NANOSLEEP.SYNCS 0x989680 ;  /* 0x009896800000895d */ /* 0x010fea0003900000 */
[----:B------:R-:W4:Y:S02]  /*a210*/  @!P0 SYNCS.PHASECHK.TRANS64 P0, [R71+URZ+0xb0], R4 ;  /* 0x0000b004470085a7 */ /* 0x000f2400080010ff */
[----:B----4-:R-:W-:Y:S05]  /*a220*/  @!P0 BRA `(.L_x_103) ;  /* 0xfffffffc00f08947 */ /* 0x010fea000383ffff */
[----:B------:R-:W-:Y:S05]  /*a230*/  BRA `(.L_x_102) ;  /* 0xffffffc000347947 */ /* 0x000fea000383ffff */
.L_x_111:
[----:B---3--:R3:W4:Y:S02]  /*a240*/  SYNCS.PHASECHK.TRANS64.TRYWAIT P0, [R112+URZ+0x40], R3 ;  /* 0x00004003700075a7 */ /* 0x00872400080011ff */
[----:B----4-:R-:W-:Y:S05]  /*a250*/  @!P0 NANOSLEEP.SYNCS 0x989680 ;  /* 0x009896800000895d */ /* 0x010fea0003900000 */
[----:B------:R-:W4:Y:S02]  /*a260*/  @!P0 SYNCS.PHASECHK.TRANS64 P0, [R112+URZ+0x40], R3 ;  /* 0x00004003700085a7 */ /* 0x000f2400080010ff */
[----:B----4-:R-:W-:Y:S05]  /*a270*/  @!P0 BRA `(.L_x_111) ;  /* 0xfffffffc00f08947 */ /* 0x010fea000383ffff */
[----:B------:R-:W-:Y:S05]  /*a280*/  BRA `(.L_x_110) ;  /* 0xffffffcc00287947 */ /* 0x000fea000383ffff */
.L_x_119:
[----:B---3--:R3:W4:Y:S02]  /*a290*/  SYNCS.PHASECHK.TRANS64.TRYWAIT P0, [R112+URZ+0x40], R5 ;  /* 0x00004005700075a7 */ /* 0x00872400080011ff */
[----:B----4-:R-:W-:Y:S05]  /*a2a0*/  @!P0 NANOSLEEP.SYNCS 0x989680 ;  /* 0x009896800000895d */ /* 0x010fea0003900000 */
[----:B------:R-:W4:Y:S02]  /*a2b0*/  @!P0 SYNCS.PHASECHK.TRANS64 P0, [R112+URZ+0x40], R5 ;  /* 0x00004005700085a7 */ /* 0x000f2400080010ff */
[----:B----4-:R-:W-:Y:S05]  /*a2c0*/  @!P0 BRA `(.L_x_119) ;  /* 0xfffffffc00f08947 */ /* 0x010fea000383ffff */
[----:B------:R-:W-:Y:S05]  /*a2d0*/  BRA `(.L_x_118) ;  /* 0xffffffd800687947 */ /* 0x000fea000383ffff */
.L_x_127:
[----:B---3--:R3:W4:Y:S02]  /*a2e0*/  SYNCS.PHASECHK.TRANS64.TRYWAIT P0, [R102+URZ+0x40], R3 ;  /* 0x00004003660075a7 */ /* 0x00872400080011ff */
[----:B----4-:R-:W-:Y:S05]  /*a2f0*/  @!P0 NANOSLEEP.SYNCS 0x989680 ;  /* 0x009896800000895d */ /* 0x010fea0003900000 */
[----:B------:R-:W4:Y:S02]  /*a300*/  @!P0 SYNCS.PHASECHK.TRANS64 P0, [R102+URZ+0x40], R3 ;  /* 0x00004003660085a7 */ /* 0x000f2400080010ff */
[----:B----4-:R-:W-:Y:S05]  /*a310*/  @!P0 BRA `(.L_x_127) ;  /* 0xfffffffc00f08947 */ /* 0x010fea000383ffff */
[----:B------:R-:W-:Y:S05]  /*a320*/  BRA `(.L_x_126) ;  /* 0xffffffe400b47947 */ /* 0x000fea000383ffff */
        .weak           $__internal_0_$__cuda_sm10x_tcgen05_guardrail_trap_col_being_dealloced_not_returned_by_alloc
        .type           $__internal_0_$__cuda_sm10x_tcgen05_guardrail_trap_col_being_dealloced_not_returned_by_alloc,@function
        .size           $__internal_0_$__cuda_sm10x_tcgen05_guardrail_trap_col_being_dealloced_not_returned_by_alloc,($__internal_1_$__cuda_sm10x_tcgen05_guardrail_trap_phase_invalid_during_alloc - $__internal_0_$__cuda_sm10x_tcgen05_guardrail_trap_col_being_dealloced_not_returned_by_alloc)
$__internal_0_$__cuda_sm10x_tcgen05_guardrail_trap_col_being_dealloced_not_returned_by_alloc:
[----:B------:R-:W-:Y:S05]  /*a330*/  BPT.TRAP 0x1 ;  /* 0x000000040000795c */ /* 0x000fea0000300000 */
[----:B------:R-:W-:-:S04]  /*a340*/  HFMA2 R3, -RZ, RZ, 0, 0 ;  /* 0x00000000ff037431 */ /* 0x000fc800000001ff */
[----:B------:R-:W-:Y:S05]  /*a350*/  RET.REL.NODEC R2 `(_ZN7cutlass13device_kernelINS_4gemm6kernel13GemmUniversalIN4cute5tupleIJiiiiEEENS1_10collective13CollectiveMmaINS1_35MainloopSm100TmaUmmaWarpSpecializedILi4ELi2ELi4ENS5_IJNS4_1CILi2EEESB_NSA_ILi1EEEEEEEENS5_IJNSA_ILi64EEENSA_ILi256EEESF_EEENS_12float_e4m3_tENS5_IJlSC_lEEESI_SJ_NS4_8TiledMMAINS4_8MMA_AtomIJNS4_10MMA_TraitsINS4_19SM100_MMA_F8F6F4_SSEJSI_SI_fSF_SG_NS4_17integral_constantINS4_4UMMA5MajorELSQ_0EEESR_NSO_INSP_7ScaleInELSS_0EEEST_EEEEEENS4_6LayoutINS5_IJSC_SC_SC_EEENS5_IJNSA_ILi0EEESY_SY_EEEEENS5_IJNS4_10UnderscoreES11_S11_EEEEENS4_23SM90_TMA_LOAD_MULTICASTENS4_14ComposedLayoutINS4_7SwizzleILi2ELi4ELi3EEENS4_18smem_ptr_flag_bitsILi8EEENSW_INS5_IJNSA_ILi8EEESF_EEENS5_IJSF_SC_EEEEEEEvNS4_8identityES14_S1E_vS1F_EENS_8epilogue10collective18CollectiveEpilogueINS1H_23Sm100TmaWarpSpecializedILi4ELi2ELi32ELb0ELb0EEEJSH_NS5_IJNSW_ISF_SC_EES1M_EEESI_SJ_SI_SJ_NS1H_6fusion15FusionCallbacksIS1L_NS1O_17LinearCombinationISI_fSI_fLNS_15FloatRoundStyleE2EEESH_S1N_JEEENS4_5SM1004TMEM4LOAD26SM100_TMEM_LOAD_16dp32b32xENS4_13SM90_TMA_LOADES1E_NS4_39AutoVectorizingCopyWithAssumedAlignmentILi128EEENS4_14SM90_TMA_STOREES1E_S20_S20_EEEvvEEEEvNT_6ParamsE) ;  /* 0xffffff5c02287950 */ /* 0x000fea0003c3ffff */
        .weak           $__internal_1_$__cuda_sm10x_tcgen05_guardrail_trap_phase_invalid_during_alloc
        .type           $__internal_1_$__cuda_sm10x_tcgen05_guardrail_trap_phase_invalid_during_alloc,@function
        .size           $__internal_1_$__cuda_sm10x_tcgen05_guardrail_trap_phase_invalid_during_alloc,($__internal_2_$__cuda_sm10x_tcgen05_guardrail_trap_unallocated_columns_being_dealloced - $__internal_1_$__cuda_sm10x_tcgen05_guardrail_trap_phase_invalid_during_alloc)
$__internal_1_$__cuda_sm10x_tcgen05_guardrail_trap_phase_invalid_during_alloc:
[----:B------:R-:W-:Y:S05]  /*a360*/  BPT.TRAP 0x1 ;  /* 0x000000040000795c */ /* 0x000fea0000300000 */
[----:B------:R-:W-:-:S04]  /*a370*/  MOV R5, 0x0 ;  /* 0x0000000000057802 */ /* 0x000fc80000000f00 */
[----:B------:R-:W-:Y:S05]  /*a380*/  RET.REL.NODEC R4 `(_ZN7cutlass13device_kernelINS_4gemm6kernel13GemmUniversalIN4cute5tupleIJiiiiEEENS1_10collective13CollectiveMmaINS1_35MainloopSm100TmaUmmaWarpSpecializedILi4ELi2ELi4ENS5_IJNS4_1CILi2EEESB_NSA_ILi1EEEEEEEENS5_IJNSA_ILi64EEENSA_ILi256EEESF_EEENS_12float_e4m3_tENS5_IJlSC_lEEESI_SJ_NS4_8TiledMMAINS4_8MMA_AtomIJNS4_10MMA_TraitsINS4_19SM100_MMA_F8F6F4_SSEJSI_SI_fSF_SG_NS4_17integral_constantINS4_4UMMA5MajorELSQ_0EEESR_NSO_INSP_7ScaleInELSS_0EEEST_EEEEEENS4_6LayoutINS5_IJSC_SC_SC_EEENS5_IJNSA_ILi0EEESY_SY_EEEEENS5_IJNS4_10UnderscoreES11_S11_EEEEENS4_23SM90_TMA_LOAD_MULTICASTENS4_14ComposedLayoutINS4_7SwizzleILi2ELi4ELi3EEENS4_18smem_ptr_flag_bitsILi8EEENSW_INS5_IJNSA_ILi8EEESF_EEENS5_IJSF_SC_EEEEEEEvNS4_8identityES14_S1E_vS1F_EENS_8epilogue10collective18CollectiveEpilogueINS1H_23Sm100TmaWarpSpecializedILi4ELi2ELi32ELb0ELb0EEEJSH_NS5_IJNSW_ISF_SC_EES1M_EEESI_SJ_SI_SJ_NS1H_6fusion15FusionCallbacksIS1L_NS1O_17LinearCombinationISI_fSI_fLNS_15FloatRoundStyleE2EEESH_S1N_JEEENS4_5SM1004TMEM4LOAD26SM100_TMEM_LOAD_16dp32b32xENS4_13SM90_TMA_LOADES1E_NS4_39AutoVectorizingCopyWithAssumedAlignmentILi128EEENS4_14SM90_TMA_STOREES1E_S20_S20_EEEvvEEEEvNT_6ParamsE) ;  /* 0xffffff5c041c7950 */ /* 0x000fea0003c3ffff */
        .weak           $__internal_2_$__cuda_sm10x_tcgen05_guardrail_trap_unallocated_columns_being_dealloced
        .type           $__internal_2_$__cuda_sm10x_tcgen05_guardrail_trap_unallocated_columns_being_dealloced,@function
        .size           $__internal_2_$__cuda_sm10x_tcgen05_guardrail_trap_unallocated_columns_being_dealloced,(.L_x_177 - $__internal_2_$__cuda_sm10x_tcgen05_guardrail_trap_unallocated_columns_being_dealloced)
$__internal_2_$__cuda_sm10x_tcgen05_guardrail_trap_unallocated_columns_being_dealloced:
[----:B------:R-:W-:Y:S05]  /*a390*/  BPT.TRAP 0x1 ;  /* 0x000000040000795c */ /* 0x000fea0000300000 */
[----:B------:R-:W-:-:S04]  /*a3a0*/  HFMA2 R3, -RZ, RZ, 0, 0 ;  /* 0x00000000ff037431 */ /* 0x000fc800000001ff */
[----:B------:R-:W-:Y:S05]  /*a3b0*/  RET.REL.NODEC R2 `(_ZN7cutlass13device_kernelINS_4gemm6kernel13GemmUniversalIN4cute5tupleIJiiiiEEENS1_10collective13CollectiveMmaINS1_35MainloopSm100TmaUmmaWarpSpecializedILi4ELi2ELi4ENS5_IJNS4_1CILi2EEESB_NSA_ILi1EEEEEEEENS5_IJNSA_ILi64EEENSA_ILi256EEESF_EEENS_12float_e4m3_tENS5_IJlSC_lEEESI_SJ_NS4_8TiledMMAINS4_8MMA_AtomIJNS4_10MMA_TraitsINS4_19SM100_MMA_F8F6F4_SSEJSI_SI_fSF_SG_NS4_17integral_constantINS4_4UMMA5MajorELSQ_0EEESR_NSO_INSP_7ScaleInELSS_0EEEST_EEEEEENS4_6LayoutINS5_IJSC_SC_SC_EEENS5_IJNSA_ILi0EEESY_SY_EEEEENS5_IJNS4_10UnderscoreES11_S11_EEEEENS4_23SM90_TMA_LOAD_MULTICASTENS4_14ComposedLayoutINS4_7SwizzleILi2ELi4ELi3EEENS4_18smem_ptr_flag_bitsILi8EEENSW_INS5_IJNSA_ILi8EEESF_EEENS5_IJSF_SC_EEEEEEEvNS4_8identityES14_S1E_vS1F_EENS_8epilogue10collective18CollectiveEpilogueINS1H_23Sm100TmaWarpSpecializedILi4ELi2ELi32ELb0ELb0EEEJSH_NS5_IJNSW_ISF_SC_EES1M_EEESI_SJ_SI_SJ_NS1H_6fusion15FusionCallbacksIS1L_NS1O_17LinearCombinationISI_fSI_fLNS_15FloatRoundStyleE2EEESH_S1N_JEEENS4_5SM1004TMEM4LOAD26SM100_TMEM_LOAD_16dp32b32xENS4_13SM90_TMA_LOADES1E_NS4_39AutoVectorizingCopyWithAssumedAlignmentILi128EEENS4_14SM90_TMA_STOREES1E_S20_S20_EEEvvEEEEvNT_6ParamsE) ;  /* 0xffffff5c02107950 */ /* 0x000fea0003c3ffff */
.L_x_176:
[----:B------:R-:W-:-:S00]  /*a3c0*/  BRA `(.L_x_176) ;  /* 0xfffffffc00fc7947 */ /* 0x000fc0000383ffff */
[----:B------:R-:W-:-:S00]  /*a3d0*/  NOP ;  /* 0x0000000000007918 */ /* 0x000fc00000000000 */
        /* <DEDUP_REMOVED lines=10> */
.L_x_177:


//--------------------- .nv.global.init           --------------------------
	.section	.nv.global.init,"aw",@progbits
.nv.global.init:
	.type		$str$27,@object
	.size		$str$27,($str$28 - $str$27)
$str$27:
        /*0000*/ 	.byte	0x28, 0x61, 0x64, 0x64, 0x72, 0x65, 0x73, 0x73, 0x20, 0x26, 0x20, 0x6d, 0x61, 0x73, 0x6b, 0x29
        /*0010*/ 	.byte	0x20, 0x3d, 0x3d, 0x20, 0x30, 0x00
	.type		$str$28,@object
	.size		$str$28,($str$26 - $str$28)
$str$28:
        /*0016*/ 	.byte	0x2f, 0x74, 0x6d, 0x70, 0x2f, 0x63, 0x75, 0x74, 0x6c, 0x61, 0x73, 0x73, 0x5f, 0x73, 0x77, 0x65
        /*0026*/ 	.byte	0x65, 0x70, 0x5f, 0x73, 0x72, 0x63, 0x2f, 0x69, 0x6e, 0x63, 0x6c, 0x75, 0x64, 0x65, 0x2f, 0x63
        /*0036*/ 	.byte	0x75, 0x74, 0x65, 0x2f, 0x70, 0x6f, 0x69, 0x6e, 0x74, 0x65, 0x72, 0x5f, 0x66, 0x6c, 0x61, 0x67
        /*0046*/ 	.byte	0x67, 0x65, 0x64, 0x2e, 0x68, 0x70, 0x70, 0x00
	.type		$str$26,@object
	.size		$str$26,($str$25 - $str$26)
$str$26:
        /*004e*/ 	.byte	0x2f, 0x74, 0x6d, 0x70, 0x2f, 0x63, 0x75, 0x74, 0x6c, 0x61, 0x73, 0x73, 0x5f, 0x73, 0x77, 0x65
        /*005e*/ 	.byte	0x65, 0x70, 0x5f, 0x73, 0x72, 0x63, 0x2f, 0x69, 0x6e, 0x63, 0x6c, 0x75, 0x64, 0x65, 0x2f, 0x63
        /*006e*/ 	.byte	0x75, 0x74, 0x65, 0x2f, 0x61, 0x74, 0x6f, 0x6d, 0x2f, 0x63, 0x6f, 0x70, 0x79, 0x5f, 0x74, 0x72
        /*007e*/ 	.byte	0x61, 0x69, 0x74, 0x73, 0x5f, 0x73, 0x6d, 0x31, 0x30, 0x30, 0x2e, 0x68, 0x70, 0x70, 0x00
	.type		$str$25,@object
	.size		$str$25,(__unnamed_1 - $str$25)
$str$25:
        /*008d*/ 	.byte	0x28, 0x28, 0x75, 0x69, 0x6e, 0x74, 0x33, 0x32, 0x5f, 0x74, 0x28, 0x74, 0x68, 0x72, 0x65, 0x61
        /*009d*/ 	.byte	0x64, 0x49, 0x64, 0x78, 0x2e, 0x78, 0x29, 0x20, 0x2f, 0x20, 0x33, 0x32, 0x29, 0x20, 0x25, 0x20
        /*00ad*/ 	.byte	0x34, 0x29, 0x20, 0x3d, 0x3d, 0x20, 0x28, 0x28, 0x28, 0x74, 0x6d, 0x65, 0x6d, 0x5f, 0x61, 0x64
        /*00bd*/ 	.byte	0x64, 0x72, 0x20, 0x3e, 0x3e, 0x20, 0x31, 0x36, 0x29, 0x20, 0x2f, 0x20, 0x33, 0x32, 0x29, 0x20
        /*00cd*/ 	.byte	0x25, 0x20, 0x34, 0x29, 0x00
	.type		__unnamed_1,@object
	.size		__unnamed_1,(__unnamed_2 - __unnamed_1)
__unnamed_1:
        /*00d2*/ 	.byte	0x61, 0x75, 0x74, 0x6f, 0x20, 0x63, 0x75, 0x74, 0x65, 0x3a, 0x3a, 0x61, 0x73, 0x5f, 0x70, 0x6f
        /* <DEDUP_REMOVED lines=24> */
        /*0262*/ 	.byte	0x3c, 0x34, 0x30, 0x39, 0x36, 0x3e, 0x3e, 0x3e, 0x3e, 0x5d, 0x00
	.type		__unnamed_2,@object
	.size		__unnamed_2,(__unnamed_3 - __unnamed_2)
__unnamed_2:
        /* <DEDUP_REMOVED lines=26> */
	.type		__unnamed_3,@object
	.size		__unnamed_3,(.L_3 - __unnamed_3)
__unnamed_3:
        /* <DEDUP_REMOVED lines=40> */
        /*0688*/ 	.byte	0x74, 0x65, 0x3a, 0x3a, 0x43, 0x3c, 0x30, 0x3e, 0x3e, 0x3e, 0x3e, 0x5d, 0x00
.L_3:


//--------------------- .nv.shared._ZN7cutlass13device_kernelINS_4gemm6kernel13GemmUniversalIN4cute5tupleIJiiiiEEENS1_10collective13CollectiveMmaINS1_35MainloopSm100TmaUmmaWarpSpecializedILi4ELi2ELi4ENS5_IJNS4_1CILi2EEESB_NSA_ILi1EEEEEEEENS5_IJNSA_ILi64EEENSA_ILi256EEESF_EEENS_12float_e4m3_tENS5_IJlSC_lEEESI_SJ_NS4_8TiledMMAINS4_8MMA_AtomIJNS4_10MMA_TraitsINS4_19SM100_MMA_F8F6F4_SSEJSI_SI_fSF_SG_NS4_17integral_constantINS4_4UMMA5MajorELSQ_0EEESR_NSO_INSP_7ScaleInELSS_0EEEST_EEEEEENS4_6LayoutINS5_IJSC_SC_SC_EEENS5_IJNSA_ILi0EEESY_SY_EEEEENS5_IJNS4_10UnderscoreES11_S11_EEEEENS4_23SM90_TMA_LOAD_MULTICASTENS4_14ComposedLayoutINS4_7SwizzleILi2ELi4ELi3EEENS4_18smem_ptr_flag_bitsILi8EEENSW_INS5_IJNSA_ILi8EEESF_EEENS5_IJSF_SC_EEEEEEEvNS4_8identityES14_S1E_vS1F_EENS_8epilogue10collective18CollectiveEpilogueINS1H_23Sm100TmaWarpSpecializedILi4ELi2ELi32ELb0ELb0EEEJSH_NS5_IJNSW_ISF_SC_EES1M_EEESI_SJ_SI_SJ_NS1H_6fusion15FusionCallbacksIS1L_NS1O_17LinearCombinationISI_fSI_fLNS_15FloatRoundStyleE2EEESH_S1N_JEEENS4_5SM1004TMEM4LOAD26SM100_TMEM_LOAD_16dp32b32xENS4_13SM90_TMA_LOADES1E_NS4_39AutoVectorizingCopyWithAssumedAlignmentILi128EEENS4_14SM90_TMA_STOREES1E_S20_S20_EEEvvEEEEvNT_6ParamsE --------------------------
	.section	.nv.shared._ZN7cutlass13device_kernelINS_4gemm6kernel13GemmUniversalIN4cute5tupleIJiiiiEEENS1_10collective13CollectiveMmaINS1_35MainloopSm100TmaUmmaWarpSpecializedILi4ELi2ELi4ENS5_IJNS4_1CILi2EEESB_NSA_ILi1EEEEEEEENS5_IJNSA_ILi64EEENSA_ILi256EEESF_EEENS_12float_e4m3_tENS5_IJlSC_lEEESI_SJ_NS4_8TiledMMAINS4_8MMA_AtomIJNS4_10MMA_TraitsINS4_19SM100_MMA_F8F6F4_SSEJSI_SI_fSF_SG_NS4_17integral_constantINS4_4UMMA5MajorELSQ_0EEESR_NSO_INSP_7ScaleInELSS_0EEEST_EEEEEENS4_6LayoutINS5_IJSC_SC_SC_EEENS5_IJNSA_ILi0EEESY_SY_EEEEENS5_IJNS4_10UnderscoreES11_S11_EEEEENS4_23SM90_TMA_LOAD_MULTICASTENS4_14ComposedLayoutINS4_7SwizzleILi2ELi4ELi3EEENS4_18smem_ptr_flag_bitsILi8EEENSW_INS5_IJNSA_ILi8EEESF_EEENS5_IJSF_SC_EEEEEEEvNS4_8identityES14_S1E_vS1F_EENS_8epilogue10collective18CollectiveEpilogueINS1H_23Sm100TmaWarpSpecializedILi4ELi2ELi32ELb0ELb0EEEJSH_NS5_IJNSW_ISF_SC_EES1M_EEESI_SJ_SI_SJ_NS1H_6fusion15FusionCallbacksIS1L_NS1O_17LinearCombinationISI_fSI_fLNS_15FloatRoundStyleE2EEESH_S1N_JEEENS4_5SM1004TMEM4LOAD26SM100_TMEM_LOAD_16dp32b32xENS4_13SM90_TMA_LOADES1E_NS4_39AutoVectorizingCopyWithAssumedAlignmentILi128EEENS4_14SM90_TMA_STOREES1E_S20_S20_EEEvvEEEEvNT_6ParamsE,"aw",@nobits
	.sectionflags	@""
	.align	16
	.zero		1024


//--------------------- .nv.shared.reserved.0     --------------------------
	.section	.nv.shared.reserved.0,"aw",@nobits
	.weak		__nv_reservedSMEM_offset_0_alias
	.size		__nv_reservedSMEM_offset_0_alias, 0, 64
	.other		__nv_reservedSMEM_offset_0_alias,@"STO_CUDA_RESERVED_SHARED STV_DEFAULT"
__nv_reservedSMEM_offset_0_alias:
	.zero		0
.nv.shared.reserved.0:
	.zero		64
	.weak		__nv_reservedSMEM_tcgen05_partition
	.type		__nv_reservedSMEM_tcgen05_partition,@object
	.size		__nv_reservedSMEM_tcgen05_partition,(.L_0 - __nv_reservedSMEM_tcgen05_partition)
__nv_reservedSMEM_tcgen05_partition:
	.zero		32
.L_0:


//--------------------- .nv.global                --------------------------
	.section	.nv.global,"aw",@nobits
.nv.global:
	.type		_ZN39_INTERNAL_f932b8c4_4_k_cu_75b88880_89524cute1_E,@object
	.size		_ZN39_INTERNAL_f932b8c4_4_k_cu_75b88880_89524cute1_E,(_ZN39_INTERNAL_f932b8c4_4_k_cu_75b88880_89524cuda3std3__45__cpo6cbeginE - _ZN39_INTERNAL_f932b8c4_4_k_cu_75b88880_89524cute1_E)
_ZN39_INTERNAL_f932b8c4_4_k_cu_75b88880_89524cute1_E:
	.zero		1
	.type		_ZN39_INTERNAL_f932b8c4_4_k_cu_75b88880_89524cuda3std3__45__cpo6cbeginE,@object
	.size		_ZN39_INTERNAL_f932b8c4_4_k_cu_75b88880_89524cuda3std3__45__cpo6cbeginE,(_ZN39_INTERNAL_f932b8c4_4_k_cu_75b88880_89524cuda3std3__48in_placeE - _ZN39_INTERNAL_f932b8c4_4_k_cu_75b88880_89524cuda3std3__45__cpo6cbeginE)
_ZN39_INTERNAL_f932b8c4_4_k_cu_75b88880_89524cuda3std3__45__cpo6cbeginE:
	.zero		1
	.type		_ZN39_INTERNAL_f932b8c4_4_k_cu_75b88880_89524cuda3std3__48in_placeE,@object
	.size		_ZN39_INTERNAL_f932b8c4_4_k_cu_75b88880_89524cuda3std3__48in_placeE,(_ZN39_INTERNAL_f932b8c4_4_k_cu_75b88880_89524cuda3std6ranges3__45__cpo9iter_moveE - _ZN39_INTERNAL_f932b8c4_4_k_cu_75b88880_89524cuda3std3__48in_placeE)
_ZN39_INTERNAL_f932b8c4_4_k_cu_75b88880_89524cuda3std3__48in_placeE:
	.zero		1
	.type		_ZN39_INTERNAL_f932b8c4_4_k_cu_75b88880_89524cuda3std6ranges3__45__cpo9iter_moveE,@object
	.size		_ZN39_INTERNAL_f932b8c4_4_k_cu_75b88880_89524cuda3std6ranges3__45__cpo9iter_moveE,(_ZN39_INTERNAL_f932b8c4_4_k_cu_75b88880_89524cuda3std3__45__cpo5beginE - _ZN39_INTERNAL_f932b8c4_4_k_cu_75b88880_89524cuda3std6ranges3__45__cpo9iter_moveE)
_ZN39_INTERNAL_f932b8c4_4_k_cu_75b88880_89524cuda3std6ranges3__45__cpo9iter_moveE:
	.zero		1
	.type		_ZN39_INTERNAL_f932b8c4_4_k_cu_75b88880_89524cuda3std3__45__cpo5beginE,@object
	.size		_ZN39_INTERNAL_f932b8c4_4_k_cu_75b88880_89524cuda3std3__45__cpo5beginE,(_ZN39_INTERNAL_f932b8c4_4_k_cu_75b88880_89524cuda3std3__441_GLOBAL__N__f932b8c4_4_k_cu_75b88880_89526ignoreE - _ZN39_INTERNAL_f932b8c4_4_k_cu_75b88880_89524cuda3std3__45__cpo5beginE)
_ZN39_INTERNAL_f932b8c4_4_k_cu_75b88880_89524cuda3std3__45__cpo5beginE:
	.zero		1
	.type		_ZN39_INTERNAL_f932b8c4_4_k_cu_75b88880_89524cuda3std3__441_GLOBAL__N__f932b8c4_4_k_cu_75b88880_89526ignoreE,@object
	.size		_ZN39_INTERNAL_f932b8c4_4_k_cu_75b88880_89524cuda3std3__441_GLOBAL__N__f932b8c4_4_k_cu_75b88880_89526ignoreE,(_ZN39_INTERNAL_f932b8c4_4_k_cu_75b88880_89524cute7productE - _ZN39_INTERNAL_f932b8c4_4_k_cu_75b88880_89524cuda3std3__441_GLOBAL__N__f932b8c4_4_k_cu_75b88880_89526ignoreE)
_ZN39_INTERNAL_f932b8c4_4_k_cu_75b88880_89524cuda3std3__441_GLOBAL__N__f932b8c4_4_k_cu_75b88880_89526ignoreE:
	.zero		1
	.type		_ZN39_INTERNAL_f932b8c4_4_k_cu_75b88880_89524cute7productE,@object
	.size		_ZN39_INTERNAL_f932b8c4_4_k_cu_75b88880_89524cute7productE,(_ZN39_INTERNAL_f932b8c4_4_k_cu_75b88880_89524cuda3std3__45__cpo3endE - _ZN39_INTERNAL_f932b8c4_4_k_cu_75b88880_89524cute7productE)
_ZN39_INTERNAL_f932b8c4_4_k_cu_75b88880_89524cute7productE:
	.zero		1
	.type		_ZN39_INTERNAL_f932b8c4_4_k_cu_75b88880_89524cuda3std3__45__cpo3endE,@object
	.size		_ZN39_INTERNAL_f932b8c4_4_k_cu_75b88880_89524cuda3std3__45__cpo3endE,(_ZN39_INTERNAL_f932b8c4_4_k_cu_75b88880_89524cuda3std3__419piecewise_constructE - _ZN39_INTERNAL_f932b8c4_4_k_cu_75b88880_89524cuda3std3__45__cpo3endE)
_ZN39_INTERNAL_f932b8c4_4_k_cu_75b88880_89524cuda3std3__45__cpo3endE:
	.zero		1
	.type		_ZN39_INTERNAL_f932b8c4_4_k_cu_75b88880_89524cuda3std3__419piecewise_constructE,@object
	.size		_ZN39_INTERNAL_f932b8c4_4_k_cu_75b88880_89524cuda3std3__419piecewise_constructE,(_ZN39_INTERNAL_f932b8c4_4_k_cu_75b88880_89524cuda3std3__45__cpo4cendE - _ZN39_INTERNAL_f932b8c4_4_k_cu_75b88880_89524cuda3std3__419piecewise_constructE)
_ZN39_INTERNAL_f932b8c4_4_k_cu_75b88880_89524cuda3std3__419piecewise_constructE:
	.zero		1
	.type		_ZN39_INTERNAL_f932b8c4_4_k_cu_75b88880_89524cuda3std3__45__cpo4cendE,@object
	.size		_ZN39_INTERNAL_f932b8c4_4_k_cu_75b88880_89524cuda3std3__45__cpo4cendE,(_ZN39_INTERNAL_f932b8c4_4_k_cu_75b88880_89524cuda3std6ranges3__45__cpo4swapE - _ZN39_INTERNAL_f932b8c4_4_k_cu_75b88880_89524cuda3std3__45__cpo4cendE)
_ZN39_INTERNAL_f932b8c4_4_k_cu_75b88880_89524cuda3std3__45__cpo4cendE:
	.zero		1
	.type		_ZN39_INTERNAL_f932b8c4_4_k_cu_75b88880_89524cuda3std6ranges3__45__cpo4swapE,@object
	.size		_ZN39_INTERNAL_f932b8c4_4_k_cu_75b88880_89524cuda3std6ranges3__45__cpo4swapE,(.L_11 - _ZN39_INTERNAL_f932b8c4_4_k_cu_75b88880_89524cuda3std6ranges3__45__cpo4swapE)
_ZN39_INTERNAL_f932b8c4_4_k_cu_75b88880_89524cuda3std6ranges3__45__cpo4swapE:
	.zero		1
.L_11:


//--------------------- .nv.constant0._ZN7cutlass13device_kernelINS_4gemm6kernel13GemmUniversalIN4cute5tupleIJiiiiEEENS1_10collective13CollectiveMmaINS1_35MainloopSm100TmaUmmaWarpSpecializedILi4ELi2ELi4ENS5_IJNS4_1CILi2EEESB_NSA_ILi1EEEEEEEENS5_IJNSA_ILi64EEENSA_ILi256EEESF_EEENS_12float_e4m3_tENS5_IJlSC_lEEESI_SJ_NS4_8TiledMMAINS4_8MMA_AtomIJNS4_10MMA_TraitsINS4_19SM100_MMA_F8F6F4_SSEJSI_SI_fSF_SG_NS4_17integral_constantINS4_4UMMA5MajorELSQ_0EEESR_NSO_INSP_7ScaleInELSS_0EEEST_EEEEEENS4_6LayoutINS5_IJSC_SC_SC_EEENS5_IJNSA_ILi0EEESY_SY_EEEEENS5_IJNS4_10UnderscoreES11_S11_EEEEENS4_23SM90_TMA_LOAD_MULTICASTENS4_14ComposedLayoutINS4_7SwizzleILi2ELi4ELi3EEENS4_18smem_ptr_flag_bitsILi8EEENSW_INS5_IJNSA_ILi8EEESF_EEENS5_IJSF_SC_EEEEEEEvNS4_8identityES14_S1E_vS1F_EENS_8epilogue10collective18CollectiveEpilogueINS1H_23Sm100TmaWarpSpecializedILi4ELi2ELi32ELb0ELb0EEEJSH_NS5_IJNSW_ISF_SC_EES1M_EEESI_SJ_SI_SJ_NS1H_6fusion15FusionCallbacksIS1L_NS1O_17LinearCombinationISI_fSI_fLNS_15FloatRoundStyleE2EEESH_S1N_JEEENS4_5SM1004TMEM4LOAD26SM100_TMEM_LOAD_16dp32b32xENS4_13SM90_TMA_LOADES1E_NS4_39AutoVectorizingCopyWithAssumedAlignmentILi128EEENS4_14SM90_TMA_STOREES1E_S20_S20_EEEvvEEEEvNT_6ParamsE --------------------------
	.section	.nv.constant0._ZN7cutlass13device_kernelINS_4gemm6kernel13GemmUniversalIN4cute5tupleIJiiiiEEENS1_10collective13CollectiveMmaINS1_35MainloopSm100TmaUmmaWarpSpecializedILi4ELi2ELi4ENS5_IJNS4_1CILi2EEESB_NSA_ILi1EEEEEEEENS5_IJNSA_ILi64EEENSA_ILi256EEESF_EEENS_12float_e4m3_tENS5_IJlSC_lEEESI_SJ_NS4_8TiledMMAINS4_8MMA_AtomIJNS4_10MMA_TraitsINS4_19SM100_MMA_F8F6F4_SSEJSI_SI_fSF_SG_NS4_17integral_constantINS4_4UMMA5MajorELSQ_0EEESR_NSO_INSP_7ScaleInELSS_0EEEST_EEEEEENS4_6LayoutINS5_IJSC_SC_SC_EEENS5_IJNSA_ILi0EEESY_SY_EEEEENS5_IJNS4_10UnderscoreES11_S11_EEEEENS4_23SM90_TMA_LOAD_MULTICASTENS4_14ComposedLayoutINS4_7SwizzleILi2ELi4ELi3EEENS4_18smem_ptr_flag_bitsILi8EEENSW_INS5_IJNSA_ILi8EEESF_EEENS5_IJSF_SC_EEEEEEEvNS4_8identityES14_S1E_vS1F_EENS_8epilogue10collective18CollectiveEpilogueINS1H_23Sm100TmaWarpSpecializedILi4ELi2ELi32ELb0ELb0EEEJSH_NS5_IJNSW_ISF_SC_EES1M_EEESI_SJ_SI_SJ_NS1H_6fusion15FusionCallbacksIS1L_NS1O_17LinearCombinationISI_fSI_fLNS_15FloatRoundStyleE2EEESH_S1N_JEEENS4_5SM1004TMEM4LOAD26SM100_TMEM_LOAD_16dp32b32xENS4_13SM90_TMA_LOADES1E_NS4_39AutoVectorizingCopyWithAssumedAlignmentILi128EEENS4_14SM90_TMA_STOREES1E_S20_S20_EEEvvEEEEvNT_6ParamsE,"a",@progbits
	.sectionflags	@""
	.align	4
.nv.constant0._ZN7cutlass13device_kernelINS_4gemm6kernel13GemmUniversalIN4cute5tupleIJiiiiEEENS1_10collective13CollectiveMmaINS1_35MainloopSm100TmaUmmaWarpSpecializedILi4ELi2ELi4ENS5_IJNS4_1CILi2EEESB_NSA_ILi1EEEEEEEENS5_IJNSA_ILi64EEENSA_ILi256EEESF_EEENS_12float_e4m3_tENS5_IJlSC_lEEESI_SJ_NS4_8TiledMMAINS4_8MMA_AtomIJNS4_10MMA_TraitsINS4_19SM100_MMA_F8F6F4_SSEJSI_SI_fSF_SG_NS4_17integral_constantINS4_4UMMA5MajorELSQ_0EEESR_NSO_INSP_7ScaleInELSS_0EEEST_EEEEEENS4_6LayoutINS5_IJSC_SC_SC_EEENS5_IJNSA_ILi0EEESY_SY_EEEEENS5_IJNS4_10UnderscoreES11_S11_EEEEENS4_23SM90_TMA_LOAD_MULTICASTENS4_14ComposedLayoutINS4_7SwizzleILi2ELi4ELi3EEENS4_18smem_ptr_flag_bitsILi8EEENSW_INS5_IJNSA_ILi8EEESF_EEENS5_IJSF_SC_EEEEEEEvNS4_8identityES14_S1E_vS1F_EENS_8epilogue10collective18CollectiveEpilogueINS1H_23Sm100TmaWarpSpecializedILi4ELi2ELi32ELb0ELb0EEEJSH_NS5_IJNSW_ISF_SC_EES1M_EEESI_SJ_SI_SJ_NS1H_6fusion15FusionCallbacksIS1L_NS1O_17LinearCombinationISI_fSI_fLNS_15FloatRoundStyleE2EEESH_S1N_JEEENS4_5SM1004TMEM4LOAD26SM100_TMEM_LOAD_16dp32b32xENS4_13SM90_TMA_LOADES1E_NS4_39AutoVectorizingCopyWithAssumedAlignmentILi128EEENS4_14SM90_TMA_STOREES1E_S20_S20_EEEvvEEEEvNT_6ParamsE:
	.zero		2944


//--------------------- SYMBOLS --------------------------

	.type		.nv.reservedSmem.offset0,@object
	.size		.nv.reservedSmem.offset0,0x4
	.type		.nv.reservedSmem.cap,@object
	.size		.nv.reservedSmem.cap,0x4
	.type		__assertfail,@function
